//
// Generated by NVIDIA NVVM Compiler
//
// Compiler Build ID: CL-36424714
// Cuda compilation tools, release 13.0, V13.0.88
// Based on NVVM 20.0.0
//

.version 9.0
.target sm_100
.address_size 64

	// .globl	_Z14playGenerationPiS_S_ii
.global .align 4 .b8 precalc_xorwow_matrix[102400];
.global .align 4 .b8 precalc_xorwow_offset_matrix[102400];
.global .align 4 .b8 mrg32k3aM1[2304];
.global .align 4 .b8 mrg32k3aM2[2304];
.global .align 4 .b8 mrg32k3aM1SubSeq[2016];
.global .align 4 .b8 mrg32k3aM2SubSeq[2016];
.global .align 4 .b8 mrg32k3aM1Seq[2304];
.global .align 4 .b8 mrg32k3aM2Seq[2304];
.const .align 8 .b8 __cr_lgamma_table[72];

.visible .entry _Z14playGenerationPiS_S_ii(
	.param .u64 .ptr .align 1 _Z14playGenerationPiS_S_ii_param_0,
	.param .u64 .ptr .align 1 _Z14playGenerationPiS_S_ii_param_1,
	.param .u64 .ptr .align 1 _Z14playGenerationPiS_S_ii_param_2,
	.param .u32 _Z14playGenerationPiS_S_ii_param_3,
	.param .u32 _Z14playGenerationPiS_S_ii_param_4
)
{
	.reg .pred 	%p<48>;
	.reg .b32 	%r<195>;
	.reg .b64 	%rd<42>;

	ld.param.u64 	%rd16, [_Z14playGenerationPiS_S_ii_param_0];
	ld.param.u64 	%rd17, [_Z14playGenerationPiS_S_ii_param_1];
	ld.param.u64 	%rd18, [_Z14playGenerationPiS_S_ii_param_2];
	ld.param.u32 	%r38, [_Z14playGenerationPiS_S_ii_param_3];
	ld.param.u32 	%r39, [_Z14playGenerationPiS_S_ii_param_4];
	cvta.to.global.u64 	%rd1, %rd18;
	cvta.to.global.u64 	%rd2, %rd17;
	cvta.to.global.u64 	%rd3, %rd16;
	mov.u32 	%r40, %nctaid.x;
	div.u32 	%r1, %r39, %r40;
	mov.u32 	%r41, %ctaid.x;
	mov.u32 	%r42, %ntid.x;
	mov.u32 	%r43, %tid.x;
	mad.lo.s32 	%r183, %r41, %r42, %r43;
	setp.lt.s32 	%p1, %r1, 1;
	@%p1 bra 	$L__BB0_3;
	add.s32 	%r3, %r1, %r183;
$L__BB0_2:
	div.s32 	%r44, %r183, %r38;
	mul.lo.s32 	%r45, %r44, %r38;
	sub.s32 	%r46, %r183, %r45;
	add.s32 	%r47, %r183, -1;
	rem.s32 	%r48, %r47, %r38;
	shr.s32 	%r49, %r48, 31;
	and.b32  	%r50, %r49, %r38;
	add.s32 	%r51, %r50, %r48;
	sub.s32 	%r52, %r51, %r46;
	add.s32 	%r53, %r183, %r52;
	div.s32 	%r54, %r53, %r38;
	mul.lo.s32 	%r55, %r54, %r38;
	sub.s32 	%r56, %r53, %r55;
	shr.s32 	%r57, %r56, 31;
	and.b32  	%r58, %r57, %r38;
	add.s32 	%r59, %r58, %r56;
	add.s32 	%r60, %r54, -1;
	rem.s32 	%r61, %r60, %r38;
	shr.s32 	%r62, %r61, 31;
	and.b32  	%r63, %r62, %r38;
	add.s32 	%r64, %r63, %r61;
	mad.lo.s32 	%r65, %r64, %r38, %r59;
	mul.wide.s32 	%rd19, %r65, 4;
	add.s64 	%rd20, %rd3, %rd19;
	ld.global.u32 	%r66, [%rd20];
	shr.s32 	%r67, %r46, 31;
	and.b32  	%r68, %r67, %r38;
	add.s32 	%r69, %r68, %r46;
	add.s32 	%r70, %r44, -1;
	rem.s32 	%r71, %r70, %r38;
	shr.s32 	%r72, %r71, 31;
	and.b32  	%r73, %r72, %r38;
	add.s32 	%r74, %r73, %r71;
	mad.lo.s32 	%r75, %r74, %r38, %r69;
	mul.wide.s32 	%rd21, %r75, 4;
	add.s64 	%rd22, %rd3, %rd21;
	ld.global.u32 	%r76, [%rd22];
	add.s32 	%r77, %r76, %r66;
	add.s32 	%r8, %r183, 1;
	rem.s32 	%r78, %r8, %r38;
	shr.s32 	%r79, %r78, 31;
	and.b32  	%r80, %r79, %r38;
	add.s32 	%r81, %r80, %r78;
	sub.s32 	%r82, %r81, %r46;
	add.s32 	%r83, %r183, %r82;
	div.s32 	%r84, %r83, %r38;
	mul.lo.s32 	%r85, %r84, %r38;
	sub.s32 	%r86, %r83, %r85;
	shr.s32 	%r87, %r86, 31;
	and.b32  	%r88, %r87, %r38;
	add.s32 	%r89, %r88, %r86;
	add.s32 	%r90, %r84, -1;
	rem.s32 	%r91, %r90, %r38;
	shr.s32 	%r92, %r91, 31;
	and.b32  	%r93, %r92, %r38;
	add.s32 	%r94, %r93, %r91;
	mad.lo.s32 	%r95, %r94, %r38, %r89;
	mul.wide.s32 	%rd23, %r95, 4;
	add.s64 	%rd24, %rd3, %rd23;
	ld.global.u32 	%r96, [%rd24];
	add.s32 	%r97, %r77, %r96;
	mul.wide.s32 	%rd25, %r53, 4;
	add.s64 	%rd26, %rd3, %rd25;
	ld.global.u32 	%r98, [%rd26];
	add.s32 	%r99, %r97, %r98;
	mul.wide.s32 	%rd27, %r83, 4;
	add.s64 	%rd28, %rd3, %rd27;
	ld.global.u32 	%r100, [%rd28];
	add.s32 	%r101, %r99, %r100;
	add.s32 	%r102, %r54, 1;
	rem.s32 	%r103, %r102, %r38;
	shr.s32 	%r104, %r103, 31;
	and.b32  	%r105, %r104, %r38;
	add.s32 	%r106, %r105, %r103;
	mad.lo.s32 	%r107, %r106, %r38, %r59;
	mul.wide.s32 	%rd29, %r107, 4;
	add.s64 	%rd30, %rd3, %rd29;
	ld.global.u32 	%r108, [%rd30];
	add.s32 	%r109, %r101, %r108;
	add.s32 	%r110, %r44, 1;
	rem.s32 	%r111, %r110, %r38;
	shr.s32 	%r112, %r111, 31;
	and.b32  	%r113, %r112, %r38;
	add.s32 	%r114, %r113, %r111;
	mad.lo.s32 	%r115, %r114, %r38, %r69;
	mul.wide.s32 	%rd31, %r115, 4;
	add.s64 	%rd32, %rd3, %rd31;
	ld.global.u32 	%r116, [%rd32];
	add.s32 	%r117, %r109, %r116;
	add.s32 	%r118, %r84, 1;
	rem.s32 	%r119, %r118, %r38;
	shr.s32 	%r120, %r119, 31;
	and.b32  	%r121, %r120, %r38;
	add.s32 	%r122, %r121, %r119;
	mad.lo.s32 	%r123, %r122, %r38, %r89;
	mul.wide.s32 	%rd33, %r123, 4;
	add.s64 	%rd34, %rd3, %rd33;
	ld.global.u32 	%r124, [%rd34];
	add.s32 	%r125, %r117, %r124;
	mul.wide.s32 	%rd35, %r183, 4;
	add.s64 	%rd36, %rd2, %rd35;
	st.global.u32 	[%rd36], %r125;
	setp.lt.s32 	%p2, %r8, %r3;
	mov.u32 	%r183, %r8;
	@%p2 bra 	$L__BB0_2;
$L__BB0_3:
	setp.lt.s32 	%p3, %r39, 1;
	@%p3 bra 	$L__BB0_55;
	and.b32  	%r4, %r39, 3;
	setp.lt.u32 	%p4, %r39, 4;
	mov.b32 	%r189, 0;
	mov.u32 	%r191, %r189;
	@%p4 bra 	$L__BB0_43;
	and.b32  	%r191, %r39, 2147483644;
	neg.s32 	%r184, %r191;
	add.s64 	%rd39, %rd3, 8;
	add.s64 	%rd38, %rd2, 8;
	mov.b32 	%r189, 0;
$L__BB0_6:
	ld.global.u32 	%r11, [%rd39+-8];
	ld.global.u32 	%r12, [%rd38+-8];
	setp.gt.s32 	%p5, %r12, 1;
	@%p5 bra 	$L__BB0_9;
	setp.eq.s32 	%p11, %r11, 0;
	mov.b32 	%r186, 0;
	@%p11 bra 	$L__BB0_15;
	mov.b32 	%r135, 0;
	st.global.u32 	[%rd39+-8], %r135;
	mov.b32 	%r186, 1;
	bra.uni 	$L__BB0_15;
$L__BB0_9:
	mov.b32 	%r186, 0;
	setp.eq.s32 	%p6, %r12, 2;
	@%p6 bra 	$L__BB0_15;
	setp.ne.s32 	%p7, %r12, 3;
	@%p7 bra 	$L__BB0_13;
	setp.ne.s32 	%p8, %r11, 0;
	@%p8 bra 	$L__BB0_15;
	mov.b32 	%r186, 1;
	st.global.u32 	[%rd39+-8], %r186;
	bra.uni 	$L__BB0_15;
$L__BB0_13:
	add.s32 	%r131, %r12, -4;
	setp.gt.u32 	%p9, %r131, 4;
	mov.u32 	%r186, %r189;
	@%p9 bra 	$L__BB0_15;
	setp.ne.s32 	%p10, %r11, 0;
	selp.u32 	%r186, 1, 0, %p10;
	mov.b32 	%r132, 0;
	st.global.u32 	[%rd39+-8], %r132;
$L__BB0_15:
	ld.global.u32 	%r136, [%rd1];
	or.b32  	%r137, %r136, %r186;
	setp.ne.s32 	%p12, %r137, 0;
	selp.u32 	%r138, 1, 0, %p12;
	st.global.u32 	[%rd1], %r138;
	ld.global.u32 	%r15, [%rd39+-4];
	ld.global.u32 	%r16, [%rd38+-4];
	setp.lt.s32 	%p13, %r16, 2;
	@%p13 bra 	$L__BB0_22;
	mov.b32 	%r187, 0;
	setp.eq.s32 	%p14, %r16, 2;
	@%p14 bra 	$L__BB0_24;
	setp.ne.s32 	%p15, %r16, 3;
	@%p15 bra 	$L__BB0_20;
	setp.ne.s32 	%p16, %r15, 0;
	@%p16 bra 	$L__BB0_24;
	mov.b32 	%r187, 1;
	st.global.u32 	[%rd39+-4], %r187;
	bra.uni 	$L__BB0_24;
$L__BB0_20:
	add.s32 	%r142, %r16, -4;
	setp.gt.u32 	%p17, %r142, 4;
	mov.u32 	%r187, %r186;
	@%p17 bra 	$L__BB0_24;
	setp.ne.s32 	%p18, %r15, 0;
	selp.u32 	%r187, 1, 0, %p18;
	mov.b32 	%r143, 0;
	st.global.u32 	[%rd39+-4], %r143;
	bra.uni 	$L__BB0_24;
$L__BB0_22:
	setp.eq.s32 	%p19, %r15, 0;
	mov.b32 	%r187, 0;
	@%p19 bra 	$L__BB0_24;
	mov.b32 	%r146, 0;
	st.global.u32 	[%rd39+-4], %r146;
	mov.b32 	%r187, 1;
$L__BB0_24:
	ld.global.u32 	%r147, [%rd1];
	or.b32  	%r148, %r147, %r187;
	setp.ne.s32 	%p20, %r148, 0;
	selp.u32 	%r149, 1, 0, %p20;
	st.global.u32 	[%rd1], %r149;
	ld.global.u32 	%r19, [%rd39];
	ld.global.u32 	%r20, [%rd38];
	setp.lt.s32 	%p21, %r20, 2;
	@%p21 bra 	$L__BB0_31;
	mov.b32 	%r188, 0;
	setp.eq.s32 	%p22, %r20, 2;
	@%p22 bra 	$L__BB0_33;
	setp.ne.s32 	%p23, %r20, 3;
	@%p23 bra 	$L__BB0_29;
	setp.ne.s32 	%p24, %r19, 0;
	@%p24 bra 	$L__BB0_33;
	mov.b32 	%r188, 1;
	st.global.u32 	[%rd39], %r188;
	bra.uni 	$L__BB0_33;
$L__BB0_29:
	add.s32 	%r153, %r20, -4;
	setp.gt.u32 	%p25, %r153, 4;
	mov.u32 	%r188, %r187;
	@%p25 bra 	$L__BB0_33;
	setp.ne.s32 	%p26, %r19, 0;
	selp.u32 	%r188, 1, 0, %p26;
	mov.b32 	%r154, 0;
	st.global.u32 	[%rd39], %r154;
	bra.uni 	$L__BB0_33;
$L__BB0_31:
	setp.eq.s32 	%p27, %r19, 0;
	mov.b32 	%r188, 0;
	@%p27 bra 	$L__BB0_33;
	mov.b32 	%r157, 0;
	st.global.u32 	[%rd39], %r157;
	mov.b32 	%r188, 1;
$L__BB0_33:
	ld.global.u32 	%r158, [%rd1];
	or.b32  	%r159, %r158, %r188;
	setp.ne.s32 	%p28, %r159, 0;
	selp.u32 	%r160, 1, 0, %p28;
	st.global.u32 	[%rd1], %r160;
	ld.global.u32 	%r23, [%rd39+4];
	ld.global.u32 	%r24, [%rd38+4];
	setp.lt.s32 	%p29, %r24, 2;
	@%p29 bra 	$L__BB0_40;
	mov.b32 	%r189, 0;
	setp.eq.s32 	%p30, %r24, 2;
	@%p30 bra 	$L__BB0_42;
	setp.ne.s32 	%p31, %r24, 3;
	@%p31 bra 	$L__BB0_38;
	setp.ne.s32 	%p32, %r23, 0;
	@%p32 bra 	$L__BB0_42;
	mov.b32 	%r189, 1;
	st.global.u32 	[%rd39+4], %r189;
	bra.uni 	$L__BB0_42;
$L__BB0_38:
	add.s32 	%r164, %r24, -4;
	setp.gt.u32 	%p33, %r164, 4;
	mov.u32 	%r189, %r188;
	@%p33 bra 	$L__BB0_42;
	setp.ne.s32 	%p34, %r23, 0;
	selp.u32 	%r189, 1, 0, %p34;
	mov.b32 	%r165, 0;
	st.global.u32 	[%rd39+4], %r165;
	bra.uni 	$L__BB0_42;
$L__BB0_40:
	setp.eq.s32 	%p35, %r23, 0;
	mov.b32 	%r189, 0;
	@%p35 bra 	$L__BB0_42;
	mov.b32 	%r168, 0;
	st.global.u32 	[%rd39+4], %r168;
	mov.b32 	%r189, 1;
$L__BB0_42:
	ld.global.u32 	%r169, [%rd1];
	or.b32  	%r170, %r169, %r189;
	setp.ne.s32 	%p36, %r170, 0;
	selp.u32 	%r171, 1, 0, %p36;
	st.global.u32 	[%rd1], %r171;
	add.s32 	%r184, %r184, 4;
	add.s64 	%rd39, %rd39, 16;
	add.s64 	%rd38, %rd38, 16;
	setp.ne.s32 	%p37, %r184, 0;
	@%p37 bra 	$L__BB0_6;
$L__BB0_43:
	setp.eq.s32 	%p38, %r4, 0;
	@%p38 bra 	$L__BB0_55;
	mul.wide.u32 	%rd37, %r191, 4;
	add.s64 	%rd41, %rd2, %rd37;
	add.s64 	%rd40, %rd3, %rd37;
	neg.s32 	%r192, %r4;
$L__BB0_45:
	.pragma "nounroll";
	mov.u32 	%r32, %r189;
	ld.global.u32 	%r33, [%rd40];
	ld.global.u32 	%r34, [%rd41];
	setp.lt.s32 	%p39, %r34, 2;
	@%p39 bra 	$L__BB0_52;
	mov.b32 	%r189, 0;
	setp.eq.s32 	%p40, %r34, 2;
	@%p40 bra 	$L__BB0_54;
	setp.ne.s32 	%p41, %r34, 3;
	@%p41 bra 	$L__BB0_50;
	setp.ne.s32 	%p42, %r33, 0;
	@%p42 bra 	$L__BB0_54;
	mov.b32 	%r189, 1;
	st.global.u32 	[%rd40], %r189;
	bra.uni 	$L__BB0_54;
$L__BB0_50:
	add.s32 	%r175, %r34, -4;
	setp.gt.u32 	%p43, %r175, 4;
	mov.u32 	%r189, %r32;
	@%p43 bra 	$L__BB0_54;
	setp.ne.s32 	%p44, %r33, 0;
	selp.u32 	%r189, 1, 0, %p44;
	mov.b32 	%r176, 0;
	st.global.u32 	[%rd40], %r176;
	bra.uni 	$L__BB0_54;
$L__BB0_52:
	setp.eq.s32 	%p45, %r33, 0;
	mov.b32 	%r189, 0;
	@%p45 bra 	$L__BB0_54;
	mov.b32 	%r179, 0;
	st.global.u32 	[%rd40], %r179;
	mov.b32 	%r189, 1;
$L__BB0_54:
	ld.global.u32 	%r180, [%rd1];
	or.b32  	%r181, %r180, %r189;
	setp.ne.s32 	%p46, %r181, 0;
	selp.u32 	%r182, 1, 0, %p46;
	st.global.u32 	[%rd1], %r182;
	add.s64 	%rd41, %rd41, 4;
	add.s64 	%rd40, %rd40, 4;
	add.s32 	%r192, %r192, 1;
	setp.ne.s32 	%p47, %r192, 0;
	@%p47 bra 	$L__BB0_45;
$L__BB0_55:
	ret;

}


// ===== COMPILED SASS (sm_100) =====

	.target	sm_100

	.elftype	@"ET_EXEC"


//--------------------- .note.nv.tkinfo           --------------------------
	.section	.note.nv.tkinfo,"",@"SHT_NOTE"
	.sectionflags	@"SHF_NOTE_NV_TKINFO"
	.tkinfo
        /*0018*/ 	.word	0x00000002
        /*0030*/ 	.string	""
        /*0030*/ 	.string	"ptxas"
        /*0030*/ 	.string	"Cuda compilation tools, release 13.0, V13.0.88"
        /*0030*/ 	.string	"Build cuda_13.0.r13.0/compiler.36424714_0"
        /*0030*/ 	.string	"-arch sm_100 -m 64 "



//--------------------- .note.nv.cuinfo           --------------------------
	.section	.note.nv.cuinfo,"",@"SHT_NOTE"
	.sectionflags	@"SHF_NOTE_NV_CUINFO"
        /*0018*/ 	.short	0x0002
        /*001a*/ 	.short	0x0064
        /*001c*/ 	.short	0x0082
	.zero		2


//--------------------- .nv.info                  --------------------------
	.section	.nv.info,"",@"SHT_CUDA_INFO"
	.align	4


	//----- nvinfo : EIATTR_REGCOUNT
	.align		4
        /*0000*/ 	.byte	0x04, 0x2f
        /*0002*/ 	.short	(.L_10 - .L_9)
	.align		4
.L_9:
        /*0004*/ 	.word	index@(_Z14playGenerationPiS_S_ii)
        /*0008*/ 	.word	0x0000001f


	//----- nvinfo : EIATTR_FRAME_SIZE
	.align		4
.L_10:
        /*000c*/ 	.byte	0x04, 0x11
        /*000e*/ 	.short	(.L_12 - .L_11)
	.align		4
.L_11:
        /*0010*/ 	.word	index@(_Z14playGenerationPiS_S_ii)
        /*0014*/ 	.word	0x00000000


	//----- nvinfo : EIATTR_MIN_STACK_SIZE
	.align		4
.L_12:
        /*0018*/ 	.byte	0x04, 0x12
        /*001a*/ 	.short	(.L_14 - .L_13)
	.align		4
.L_13:
        /*001c*/ 	.word	index@(_Z14playGenerationPiS_S_ii)
        /*0020*/ 	.word	0x00000000
.L_14:


//--------------------- .nv.compat                --------------------------
	.section	.nv.compat,"",@"SHT_CUDA_COMPAT_INFO"
	.align	4
        /*0000*/ 	.byte	0x02, 0x09, 0x00, 0x00, 0x02, 0x02, 0x01, 0x00, 0x02, 0x05, 0x05, 0x00, 0x03, 0x07, 0x01, 0x01
        /*0010*/ 	.byte	0x02, 0x03, 0x00, 0x00, 0x02, 0x06, 0x01, 0x00, 0x04, 0x0b, 0x08, 0x00, 0x09, 0x00, 0x00, 0x00
        /*0020*/ 	.byte	0x00, 0x00, 0x00, 0x00


//--------------------- .nv.info._Z14playGenerationPiS_S_ii --------------------------
	.section	.nv.info._Z14playGenerationPiS_S_ii,"",@"SHT_CUDA_INFO"
	.sectionflags	@""
	.align	4


	//----- nvinfo : EIATTR_CUDA_API_VERSION
	.align		4
        /*0000*/ 	.byte	0x04, 0x37
        /*0002*/ 	.short	(.L_16 - .L_15)
.L_15:
        /*0004*/ 	.word	0x00000082


	//----- nvinfo : EIATTR_KPARAM_INFO
	.align		4
.L_16:
        /*0008*/ 	.byte	0x04, 0x17
        /*000a*/ 	.short	(.L_18 - .L_17)
.L_17:
        /*000c*/ 	.word	0x00000000
        /*0010*/ 	.short	0x0004
        /*0012*/ 	.short	0x001c
        /*0014*/ 	.byte	0x00, 0xf0, 0x11, 0x00


	//----- nvinfo : EIATTR_KPARAM_INFO
	.align		4
.L_18:
        /*0018*/ 	.byte	0x04, 0x17
        /*001a*/ 	.short	(.L_20 - .L_19)
.L_19:
        /*001c*/ 	.word	0x00000000
        /*0020*/ 	.short	0x0003
        /*0022*/ 	.short	0x0018
        /*0024*/ 	.byte	0x00, 0xf0, 0x11, 0x00


	//----- nvinfo : EIATTR_KPARAM_INFO
	.align		4
.L_20:
        /*0028*/ 	.byte	0x04, 0x17
        /*002a*/ 	.short	(.L_22 - .L_21)
.L_21:
        /*002c*/ 	.word	0x00000000
        /*0030*/ 	.short	0x0002
        /*0032*/ 	.short	0x0010
        /*0034*/ 	.byte	0x00, 0xf5, 0x21, 0x00


	//----- nvinfo : EIATTR_KPARAM_INFO
	.align		4
.L_22:
        /*0038*/ 	.byte	0x04, 0x17
        /*003a*/ 	.short	(.L_24 - .L_23)
.L_23:
        /*003c*/ 	.word	0x00000000
        /*0040*/ 	.short	0x0001
        /*0042*/ 	.short	0x0008
        /*0044*/ 	.byte	0x00, 0xf5, 0x21, 0x00


	//----- nvinfo : EIATTR_KPARAM_INFO
	.align		4
.L_24:
        /*0048*/ 	.byte	0x04, 0x17
        /*004a*/ 	.short	(.L_26 - .L_25)
.L_25:
        /*004c*/ 	.word	0x00000000
        /*0050*/ 	.short	0x0000
        /*0052*/ 	.short	0x0000
        /*0054*/ 	.byte	0x00, 0xf5, 0x21, 0x00


	//----- nvinfo : EIATTR_SPARSE_MMA_MASK
	.align		4
.L_26:
        /*0058*/ 	.byte	0x03, 0x50
        /*005a*/ 	.short	0x0000


	//----- nvinfo : EIATTR_MAXREG_COUNT
	.align		4
        /*005c*/ 	.byte	0x03, 0x1b
        /*005e*/ 	.short	0x00ff


	//----- nvinfo : EIATTR_MERCURY_ISA_VERSION
	.align		4
        /*0060*/ 	.byte	0x03, 0x5f
        /*0062*/ 	.short	0x0101


	//----- nvinfo : EIATTR_VRC_CTA_INIT_COUNT
	.align		4
        /*0064*/ 	.byte	0x02, 0x4a
	.zero		1
	.zero		1


	//----- nvinfo : EIATTR_EXIT_INSTR_OFFSETS
	.align		4
        /*0068*/ 	.byte	0x04, 0x1c
        /*006a*/ 	.short	(.L_28 - .L_27)


	//   ....[0]....
.L_27:
        /*006c*/ 	.word	0x000010f0


	//   ....[1]....
        /*0070*/ 	.word	0x00001a50


	//   ....[2]....
        /*0074*/ 	.word	0x00001d90


	//----- nvinfo : EIATTR_CRS_STACK_SIZE
	.align		4
.L_28:
        /*0078*/ 	.byte	0x04, 0x1e
        /*007a*/ 	.short	(.L_30 - .L_29)
.L_29:
        /*007c*/ 	.word	0x00000000


	//----- nvinfo : EIATTR_CBANK_PARAM_SIZE
	.align		4
.L_30:
        /*0080*/ 	.byte	0x03, 0x19
        /*0082*/ 	.short	0x0020


	//----- nvinfo : EIATTR_PARAM_CBANK
	.align		4
        /*0084*/ 	.byte	0x04, 0x0a
        /*0086*/ 	.short	(.L_32 - .L_31)
	.align		4
.L_31:
        /*0088*/ 	.word	index@(.nv.constant0._Z14playGenerationPiS_S_ii)
        /*008c*/ 	.short	0x0380
        /*008e*/ 	.short	0x0020


	//----- nvinfo : EIATTR_SW_WAR
	.align		4
.L_32:
        /*0090*/ 	.byte	0x04, 0x36
        /*0092*/ 	.short	(.L_34 - .L_33)
.L_33:
        /*0094*/ 	.word	0x00000008
.L_34:


//--------------------- .nv.callgraph             --------------------------
	.section	.nv.callgraph,"",@"SHT_CUDA_CALLGRAPH"
	.align	4
	.sectionentsize	8
	.align		4
        /*0000*/ 	.word	0x00000000
	.align		4
        /*0004*/ 	.word	0xffffffff
	.align		4
        /*0008*/ 	.word	0x00000000
	.align		4
        /*000c*/ 	.word	0xfffffffe
	.align		4
        /*0010*/ 	.word	0x00000000
	.align		4
        /*0014*/ 	.word	0xfffffffd
	.align		4
        /*0018*/ 	.word	0x00000000
	.align		4
        /*001c*/ 	.word	0xfffffffc


//--------------------- .nv.constant4             --------------------------
	.section	.nv.constant4,"a",@progbits
	.align	8
	.align		8
.nv.constant4:
        /*0000*/ 	.dword	precalc_xorwow_matrix
	.align		8
        /*0008*/ 	.dword	precalc_xorwow_offset_matrix
	.align		8
        /*0010*/ 	.dword	mrg32k3aM1
	.align		8
        /*0018*/ 	.dword	mrg32k3aM2
	.align		8
        /*0020*/ 	.dword	mrg32k3aM1SubSeq
	.align		8
        /*0028*/ 	.dword	mrg32k3aM2SubSeq
	.align		8
        /*0030*/ 	.dword	mrg32k3aM1Seq
	.align		8
        /*0038*/ 	.dword	mrg32k3aM2Seq


//--------------------- .nv.constant3             --------------------------
	.section	.nv.constant3,"a",@progbits
	.align	8
.nv.constant3:
	.type		__cr_lgamma_table,@object
	.size		__cr_lgamma_table,(.L_8 - __cr_lgamma_table)
__cr_lgamma_table:
        /*0000*/ 	.byte	0x00, 0x00, 0x00, 0x00, 0x00, 0x00, 0x00, 0x00, 0x00, 0x00, 0x00, 0x00, 0x00, 0x00, 0x00, 0x00
        /*0010*/ 	.byte	0xef, 0x39, 0xfa, 0xfe, 0x42, 0x2e, 0xe6, 0x3f, 0x02, 0x20, 0x2a, 0xfa, 0x0b, 0xab, 0xfc, 0x3f
        /*0020*/ 	.byte	0xf9, 0x2c, 0x92, 0x7c, 0xa7, 0x6c, 0x09, 0x40, 0xc9, 0x79, 0x44, 0x3c, 0x64, 0x26, 0x13, 0x40
        /*0030*/ 	.byte	0xca, 0x01, 0xcf, 0x3a, 0x27, 0x51, 0x1a, 0x40, 0x30, 0xcc, 0x2d, 0xf3, 0xe1, 0x0c, 0x21, 0x40
        /*0040*/ 	.byte	0x0d, 0xb7, 0xfc, 0x82, 0x8e, 0x35, 0x25, 0x40
.L_8:


//--------------------- .text._Z14playGenerationPiS_S_ii --------------------------
	.section	.text._Z14playGenerationPiS_S_ii,"ax",@progbits
	.align	128
        .global         _Z14playGenerationPiS_S_ii
        .type           _Z14playGenerationPiS_S_ii,@function
        .size           _Z14playGenerationPiS_S_ii,(.L_x_21 - _Z14playGenerationPiS_S_ii)
        .other          _Z14playGenerationPiS_S_ii,@"STO_CUDA_ENTRY STV_DEFAULT"
_Z14playGenerationPiS_S_ii:
.text._Z14playGenerationPiS_S_ii:
[----:B------:R-:W-:Y:S01]  /*0000*/  LDC R1, c[0x0][0x37c] ;  /* 0x0000df00ff017b82 */ /* 0x000fe20000000800 */
[----:B------:R-:W0:Y:S07]  /*0010*/  LDCU UR4, c[0x0][0x370] ;  /* 0x00006e00ff0477ac */ /* 0x000e2e0008000800 */
[----:B------:R-:W1:Y:S01]  /*0020*/  LDC R4, c[0x0][0x39c] ;  /* 0x0000e700ff047b82 */ /* 0x000e620000000800 */
[----:B------:R-:W2:Y:S07]  /*0030*/  LDCU.64 UR12, c[0x0][0x358] ;  /* 0x00006b00ff0c77ac */ /* 0x000eae0008000a00 */
[----:B------:R-:W3:Y:S08]  /*0040*/  S2UR UR5, SR_CTAID.X ;  /* 0x00000000000579c3 */ /* 0x000ef00000002500 */
[----:B------:R-:W3:Y:S01]  /*0050*/  LDC R11, c[0x0][0x360] ;  /* 0x0000d800ff0b7b82 */ /* 0x000ee20000000800 */
[----:B0-----:R-:W0:Y:S01]  /*0060*/  I2F.U32.RP R0, UR4 ;  /* 0x0000000400007d06 */ /* 0x001e220008209000 */
[----:B------:R-:W-:-:S07]  /*0070*/  ISETP.NE.U32.AND P2, PT, RZ, UR4, PT ;  /* 0x00000004ff007c0c */ /* 0x000fce000bf45070 */
[----:B0-----:R-:W0:Y:S02]  /*0080*/  MUFU.RCP R0, R0 ;  /* 0x0000000000007308 */ /* 0x001e240000001000 */
[----:B0-----:R-:W-:-:S06]  /*0090*/  VIADD R2, R0, 0xffffffe ;  /* 0x0ffffffe00027836 */ /* 0x001fcc0000000000 */
[----:B------:R0:W4:Y:S02]  /*00a0*/  F2I.FTZ.U32.TRUNC.NTZ R3, R2 ;  /* 0x0000000200037305 */ /* 0x000124000021f000 */
[----:B0-----:R-:W-:Y:S02]  /*00b0*/  IMAD.MOV.U32 R2, RZ, RZ, RZ ;  /* 0x000000ffff027224 */ /* 0x001fe400078e00ff */
[----:B----4-:R-:W-:-:S04]  /*00c0*/  IMAD.MOV R5, RZ, RZ, -R3 ;  /* 0x000000ffff057224 */ /* 0x010fc800078e0a03 */
[----:B------:R-:W-:-:S04]  /*00d0*/  IMAD R5, R5, UR4, RZ ;  /* 0x0000000405057c24 */ /* 0x000fc8000f8e02ff */
[----:B------:R-:W-:Y:S02]  /*00e0*/  IMAD.HI.U32 R3, R3, R5, R2 ;  /* 0x0000000503037227 */ /* 0x000fe400078e0002 */
[----:B------:R-:W3:Y:S04]  /*00f0*/  S2R R2, SR_TID.X ;  /* 0x0000000000027919 */ /* 0x000ee80000002100 */
[----:B-1----:R-:W-:-:S04]  /*0100*/  IMAD.HI.U32 R6, R3, R4, RZ ;  /* 0x0000000403067227 */ /* 0x002fc800078e00ff */
[----:B------:R-:W-:-:S04]  /*0110*/  IMAD.MOV R3, RZ, RZ, -R6 ;  /* 0x000000ffff037224 */ /* 0x000fc800078e0a06 */
[----:B------:R-:W-:-:S05]  /*0120*/  IMAD R0, R3, UR4, R4 ;  /* 0x0000000403007c24 */ /* 0x000fca000f8e0204 */
[----:B------:R-:W-:-:S13]  /*0130*/  ISETP.GE.U32.AND P0, PT, R0, UR4, PT ;  /* 0x0000000400007c0c */ /* 0x000fda000bf06070 */
[----:B------:R-:W-:Y:S02]  /*0140*/  @P0 VIADD R0, R0, -UR4 ;  /* 0x8000000400000c36 */ /* 0x000fe40008000000 */
[----:B------:R-:W-:Y:S02]  /*0150*/  @P0 VIADD R6, R6, 0x1 ;  /* 0x0000000106060836 */ /* 0x000fe40000000000 */
[----:B---3--:R-:W-:Y:S01]  /*0160*/  IMAD R11, R11, UR5, R2 ;  /* 0x000000050b0b7c24 */ /* 0x008fe2000f8e0202 */
[----:B------:R-:W-:-:S13]  /*0170*/  ISETP.GE.U32.AND P1, PT, R0, UR4, PT ;  /* 0x0000000400007c0c */ /* 0x000fda000bf26070 */
[----:B------:R-:W-:Y:S02]  /*0180*/  @P1 IADD3 R6, PT, PT, R6, 0x1, RZ ;  /* 0x0000000106061810 */ /* 0x000fe40007ffe0ff */
[----:B------:R-:W-:-:S04]  /*0190*/  @!P2 LOP3.LUT R6, RZ, UR4, RZ, 0x33, !PT ;  /* 0x00000004ff06ac12 */ /* 0x000fc8000f8e33ff */
[----:B------:R-:W-:-:S13]  /*01a0*/  ISETP.GE.AND P0, PT, R6, 0x1, PT ;  /* 0x000000010600780c */ /* 0x000fda0003f06270 */
[----:B--2---:R-:W-:Y:S05]  /*01b0*/  @!P0 BRA `(.L_x_0) ;  /* 0x0000000c00c48947 */ /* 0x004fea0003800000 */
[----:B------:R-:W0:Y:S01]  /*01c0*/  LDC R0, c[0x0][0x398] ;  /* 0x0000e600ff007b82 */ /* 0x000e220000000800 */
[----:B------:R-:W-:Y:S07]  /*01d0*/  BSSY.RECONVERGENT B0, `(.L_x_0) ;  /* 0x00000ef000007945 */ /* 0x000fee0003800200 */
[----:B------:R-:W1:Y:S08]  /*01e0*/  LDC R8, c[0x0][0x398] ;  /* 0x0000e600ff087b82 */ /* 0x000e700000000800 */
[----:B------:R-:W2:Y:S01]  /*01f0*/  LDC.64 R2, c[0x0][0x380] ;  /* 0x0000e000ff027b82 */ /* 0x000ea20000000a00 */
[----:B0-----:R-:W-:-:S04]  /*0200*/  IABS R0, R0 ;  /* 0x0000000000007213 */ /* 0x001fc80000000000 */
[----:B------:R-:W0:Y:S08]  /*0210*/  I2F.RP R7, R0 ;  /* 0x0000000000077306 */ /* 0x000e300000209400 */
[----:B0-----:R-:W0:Y:S02]  /*0220*/  MUFU.RCP R7, R7 ;  /* 0x0000000700077308 */ /* 0x001e240000001000 */
[----:B0-----:R-:W-:-:S06]  /*0230*/  VIADD R4, R7, 0xffffffe ;  /* 0x0ffffffe07047836 */ /* 0x001fcc0000000000 */
[----:B------:R0:W3:Y:S02]  /*0240*/  F2I.FTZ.U32.TRUNC.NTZ R5, R4 ;  /* 0x0000000400057305 */ /* 0x0000e4000021f000 */
[----:B0-----:R-:W-:Y:S02]  /*0250*/  IMAD.MOV.U32 R4, RZ, RZ, RZ ;  /* 0x000000ffff047224 */ /* 0x001fe400078e00ff */
[----:B---3--:R-:W-:-:S04]  /*0260*/  IMAD.MOV R9, RZ, RZ, -R5 ;  /* 0x000000ffff097224 */ /* 0x008fc800078e0a05 */
[----:B------:R-:W-:-:S04]  /*0270*/  IMAD R9, R9, R0, RZ ;  /* 0x0000000009097224 */ /* 0x000fc800078e02ff */
[----:B------:R-:W-:-:S04]  /*0280*/  IMAD.HI.U32 R10, R5, R9, R4 ;  /* 0x00000009050a7227 */ /* 0x000fc800078e0004 */
[----:B-12---:R-:W-:-:S07]  /*0290*/  IMAD.IADD R9, R6, 0x1, R11 ;  /* 0x0000000106097824 */ /* 0x006fce00078e020b */
.L_x_1:
[----:B------:R-:W-:Y:S01]  /*02a0*/  IABS R7, R8 ;  /* 0x0000000800077213 */ /* 0x000fe20000000000 */
[----:B------:R-:W-:Y:S01]  /*02b0*/  VIADD R14, R11, 0xffffffff ;  /* 0xffffffff0b0e7836 */ /* 0x000fe20000000000 */
[----:B------:R-:W-:Y:S02]  /*02c0*/  IABS R13, R11 ;  /* 0x0000000b000d7213 */ /* 0x000fe40000000000 */
[----:B0-----:R-:W0:Y:S02]  /*02d0*/  I2F.RP R12, R7 ;  /* 0x00000007000c7306 */ /* 0x001e240000209400 */
[----:B------:R-:W-:Y:S01]  /*02e0*/  IABS R16, R14 ;  /* 0x0000000e00107213 */ /* 0x000fe20000000000 */
[----:B------:R-:W-:-:S05]  /*02f0*/  IMAD.HI.U32 R6, R10, R13, RZ ;  /* 0x0000000d0a067227 */ /* 0x000fca00078e00ff */
[----:B------:R-:W-:-:S05]  /*0300*/  IADD3 R4, PT, PT, -R6, RZ, RZ ;  /* 0x000000ff06047210 */ /* 0x000fca0007ffe1ff */
[----:B------:R-:W-:Y:S01]  /*0310*/  IMAD R13, R7, R4, R13 ;  /* 0x00000004070d7224 */ /* 0x000fe200078e020d */
[----:B0-----:R-:W0:Y:S01]  /*0320*/  MUFU.RCP R12, R12 ;  /* 0x0000000c000c7308 */ /* 0x001e220000001000 */
[----:B------:R-:W-:-:S03]  /*0330*/  IMAD.MOV.U32 R4, RZ, RZ, RZ ;  /* 0x000000ffff047224 */ /* 0x000fc600078e00ff */
[----:B------:R-:W-:-:S13]  /*0340*/  ISETP.GT.U32.AND P3, PT, R0, R13, PT ;  /* 0x0000000d0000720c */ /* 0x000fda0003f64070 */
[----:B------:R-:W-:Y:S02]  /*0350*/  @!P3 IMAD.IADD R13, R13, 0x1, -R7 ;  /* 0x000000010d0db824 */ /* 0x000fe400078e0a07 */
[----:B0-----:R-:W-:Y:S02]  /*0360*/  VIADD R5, R12, 0xffffffe ;  /* 0x0ffffffe0c057836 */ /* 0x001fe40000000000 */
[----:B------:R-:W-:Y:S01]  /*0370*/  VIADD R12, R11, 0x1 ;  /* 0x000000010b0c7836 */ /* 0x000fe20000000000 */
[----:B------:R-:W-:Y:S01]  /*0380*/  ISETP.GE.U32.AND P0, PT, R13, R0, PT ;  /* 0x000000000d00720c */ /* 0x000fe20003f06070 */
[----:B------:R-:W-:Y:S01]  /*0390*/  @!P3 VIADD R6, R6, 0x1 ;  /* 0x000000010606b836 */ /* 0x000fe20000000000 */
[----:B------:R-:W-:Y:S01]  /*03a0*/  MOV R0, R7 ;  /* 0x0000000700007202 */ /* 0x000fe20000000f00 */
[----:B------:R-:W0:Y:S01]  /*03b0*/  F2I.FTZ.U32.TRUNC.NTZ R5, R5 ;  /* 0x0000000500057305 */ /* 0x000e22000021f000 */
[----:B------:R-:W-:-:S09]  /*03c0*/  ISETP.GE.AND P3, PT, R14, RZ, PT ;  /* 0x000000ff0e00720c */ /* 0x000fd20003f66270 */
[----:B------:R-:W-:Y:S01]  /*03d0*/  @P0 VIADD R6, R6, 0x1 ;  /* 0x0000000106060836 */ /* 0x000fe20000000000 */
[----:B------:R-:W-:Y:S01]  /*03e0*/  ISETP.NE.AND P0, PT, R8, RZ, PT ;  /* 0x000000ff0800720c */ /* 0x000fe20003f05270 */
[----:B0-----:R-:W-:-:S04]  /*03f0*/  IMAD.MOV R10, RZ, RZ, -R5 ;  /* 0x000000ffff0a7224 */ /* 0x001fc800078e0a05 */
[----:B------:R-:W-:-:S04]  /*0400*/  IMAD R15, R10, R7, RZ ;  /* 0x000000070a0f7224 */ /* 0x000fc800078e02ff */
[----:B------:R-:W-:-:S04]  /*0410*/  IMAD.HI.U32 R10, R5, R15, R4 ;  /* 0x0000000f050a7227 */ /* 0x000fc800078e0004 */
[----:B------:R-:W-:Y:S01]  /*0420*/  IMAD.MOV.U32 R15, RZ, RZ, R16 ;  /* 0x000000ffff0f7224 */ /* 0x000fe200078e0010 */
[----:B------:R-:W-:-:S03]  /*0430*/  IABS R16, R12 ;  /* 0x0000000c00107213 */ /* 0x000fc60000000000 */
[----:B------:R-:W-:-:S04]  /*0440*/  IMAD.HI.U32 R4, R10, R15, RZ ;  /* 0x0000000f0a047227 */ /* 0x000fc800078e00ff */
[----:B------:R-:W-:Y:S02]  /*0450*/  IMAD.MOV R4, RZ, RZ, -R4 ;  /* 0x000000ffff047224 */ /* 0x000fe400078e0a04 */
[----:B------:R-:W-:-:S04]  /*0460*/  IMAD.HI.U32 R5, R10, R16, RZ ;  /* 0x000000100a057227 */ /* 0x000fc800078e00ff */
[----:B------:R-:W-:Y:S02]  /*0470*/  IMAD R4, R7, R4, R15 ;  /* 0x0000000407047224 */ /* 0x000fe400078e020f */
[----:B------:R-:W-:-:S03]  /*0480*/  IMAD.MOV R5, RZ, RZ, -R5 ;  /* 0x000000ffff057224 */ /* 0x000fc600078e0a05 */
[----:B------:R-:W-:Y:S01]  /*0490*/  ISETP.GT.U32.AND P1, PT, R0, R4, PT ;  /* 0x000000040000720c */ /* 0x000fe20003f24070 */
[----:B------:R-:W-:Y:S01]  /*04a0*/  IMAD R13, R7, R5, R16 ;  /* 0x00000005070d7224 */ /* 0x000fe200078e0210 */
[----:B------:R-:W-:-:S04]  /*04b0*/  LOP3.LUT R5, R11, R8, RZ, 0x3c, !PT ;  /* 0x000000080b057212 */ /* 0x000fc800078e3cff */
[----:B------:R-:W-:Y:S02]  /*04c0*/  ISETP.GT.U32.AND P4, PT, R0, R13, PT ;  /* 0x0000000d0000720c */ /* 0x000fe40003f84070 */
[----:B------:R-:W-:Y:S02]  /*04d0*/  ISETP.GE.AND P2, PT, R5, RZ, PT ;  /* 0x000000ff0500720c */ /* 0x000fe40003f46270 */
[----:B------:R-:W-:Y:S02]  /*04e0*/  MOV R5, R6 ;  /* 0x0000000600057202 */ /* 0x000fe40000000f00 */
[----:B------:R-:W-:Y:S01]  /*04f0*/  LOP3.LUT R6, RZ, R8, RZ, 0x33, !PT ;  /* 0x00000008ff067212 */ /* 0x000fe200078e33ff */
[----:B------:R-:W-:-:S05]  /*0500*/  @!P1 IMAD.IADD R4, R4, 0x1, -R7 ;  /* 0x0000000104049824 */ /* 0x000fca00078e0a07 */
[----:B------:R-:W-:Y:S01]  /*0510*/  ISETP.GT.U32.AND P1, PT, R0, R4, PT ;  /* 0x000000040000720c */ /* 0x000fe20003f24070 */
[----:B------:R-:W-:Y:S02]  /*0520*/  @!P4 IMAD.IADD R13, R13, 0x1, -R7 ;  /* 0x000000010d0dc824 */ /* 0x000fe400078e0a07 */
[----:B------:R-:W-:-:S03]  /*0530*/  @!P2 IMAD.MOV R5, RZ, RZ, -R5 ;  /* 0x000000ffff05a224 */ /* 0x000fc600078e0a05 */
[----:B------:R-:W-:Y:S02]  /*0540*/  ISETP.GT.U32.AND P4, PT, R0, R13, PT ;  /* 0x0000000d0000720c */ /* 0x000fe40003f84070 */
[----:B------:R-:W-:-:S04]  /*0550*/  SEL R15, R6, R5, !P0 ;  /* 0x00000005060f7207 */ /* 0x000fc80004000000 */
[----:B------:R-:W-:Y:S01]  /*0560*/  IADD3 R20, PT, PT, R15, -0x1, RZ ;  /* 0xffffffff0f147810 */ /* 0x000fe20007ffe0ff */
[----:B------:R-:W-:Y:S01]  /*0570*/  @!P1 IMAD.IADD R4, R4, 0x1, -R7 ;  /* 0x0000000104049824 */ /* 0x000fe200078e0a07 */
[----:B------:R-:W-:Y:S01]  /*0580*/  ISETP.GE.AND P1, PT, R12, RZ, PT ;  /* 0x000000ff0c00720c */ /* 0x000fe20003f26270 */
[----:B------:R-:W-:Y:S01]  /*0590*/  IMAD.MOV R17, RZ, RZ, -R15 ;  /* 0x000000ffff117224 */ /* 0x000fe200078e0a0f */
[----:B------:R-:W-:Y:S01]  /*05a0*/  IABS R18, R20 ;  /* 0x0000001400127213 */ /* 0x000fe20000000000 */
[----:B------:R-:W-:Y:S02]  /*05b0*/  @!P3 IMAD.MOV R4, RZ, RZ, -R4 ;  /* 0x000000ffff04b224 */ /* 0x000fe400078e0a04 */
[----:B------:R-:W-:Y:S02]  /*05c0*/  @!P4 IMAD.IADD R13, R13, 0x1, -R7 ;  /* 0x000000010d0dc824 */ /* 0x000fe400078e0a07 */
[----:B------:R-:W-:Y:S01]  /*05d0*/  IMAD R17, R8, R17, R11 ;  /* 0x0000001108117224 */ /* 0x000fe200078e020b */
[----:B------:R-:W-:-:S04]  /*05e0*/  SEL R4, R6, R4, !P0 ;  /* 0x0000000406047207 */ /* 0x000fc80004000000 */
[----:B------:R-:W-:Y:S01]  /*05f0*/  SHF.R.S32.HI R5, RZ, 0x1f, R4 ;  /* 0x0000001fff057819 */ /* 0x000fe20000011404 */
[----:B------:R-:W-:-:S03]  /*0600*/  @!P1 IMAD.MOV R13, RZ, RZ, -R13 ;  /* 0x000000ffff0d9224 */ /* 0x000fc600078e0a0d */
[----:B------:R-:W-:Y:S02]  /*0610*/  LOP3.LUT R5, R5, R8, RZ, 0xc0, !PT ;  /* 0x0000000805057212 */ /* 0x000fe400078ec0ff */
[----:B------:R-:W-:Y:S02]  /*0620*/  SEL R14, R6, R13, !P0 ;  /* 0x0000000d060e7207 */ /* 0x000fe40004000000 */
[----:B------:R-:W-:Y:S02]  /*0630*/  IADD3 R4, PT, PT, -R17, R5, R4 ;  /* 0x0000000511047210 */ /* 0x000fe40007ffe104 */
[----:B------:R-:W-:-:S03]  /*0640*/  SHF.R.S32.HI R13, RZ, 0x1f, R14 ;  /* 0x0000001fff0d7819 */ /* 0x000fc6000001140e */
[----:B------:R-:W-:Y:S01]  /*0650*/  IMAD.IADD R5, R4, 0x1, R11 ;  /* 0x0000000104057824 */ /* 0x000fe200078e020b */
[----:B------:R-:W-:-:S04]  /*0660*/  LOP3.LUT R13, R13, R8, RZ, 0xc0, !PT ;  /* 0x000000080d0d7212 */ /* 0x000fc800078ec0ff */
[----:B------:R-:W-:Y:S02]  /*0670*/  IABS R19, R5 ;  /* 0x0000000500137213 */ /* 0x000fe40000000000 */
[----:B------:R-:W-:Y:S01]  /*0680*/  IADD3 R14, PT, PT, -R17, R13, R14 ;  /* 0x0000000d110e7210 */ /* 0x000fe20007ffe10e */
[----:B------:R-:W-:Y:S02]  /*0690*/  VIADD R13, R15, 0x1 ;  /* 0x000000010f0d7836 */ /* 0x000fe40000000000 */
[----:B------:R-:W-:-:S03]  /*06a0*/  IMAD.HI.U32 R4, R10, R19, RZ ;  /* 0x000000130a047227 */ /* 0x000fc600078e00ff */
[----:B------:R-:W-:Y:S01]  /*06b0*/  IABS R23, R13 ;  /* 0x0000000d00177213 */ /* 0x000fe20000000000 */
[----:B------:R-:W-:Y:S02]  /*06c0*/  IMAD.IADD R15, R14, 0x1, R11 ;  /* 0x000000010e0f7824 */ /* 0x000fe400078e020b */
[----:B------:R-:W-:-:S03]  /*06d0*/  IMAD.HI.U32 R14, R10, R18, RZ ;  /* 0x000000120a0e7227 */ /* 0x000fc600078e00ff */
[----:B------:R-:W-:Y:S01]  /*06e0*/  IABS R22, R15 ;  /* 0x0000000f00167213 */ /* 0x000fe20000000000 */
[----:B------:R-:W-:Y:S02]  /*06f0*/  IMAD.MOV R16, RZ, RZ, -R4 ;  /* 0x000000ffff107224 */ /* 0x000fe400078e0a04 */
[----:B------:R-:W-:Y:S02]  /*0700*/  IMAD.MOV R21, RZ, RZ, -R14 ;  /* 0x000000ffff157224 */ /* 0x000fe400078e0a0e */
[----:B------:R-:W-:-:S04]  /*0710*/  IMAD.HI.U32 R14, R10, R23, RZ ;  /* 0x000000170a0e7227 */ /* 0x000fc800078e00ff */
[C---:B------:R-:W-:Y:S02]  /*0720*/  IMAD R19, R7.reuse, R16, R19 ;  /* 0x0000001007137224 */ /* 0x040fe400078e0213 */
[----:B------:R-:W-:Y:S02]  /*0730*/  IMAD R16, R7, R21, R18 ;  /* 0x0000001507107224 */ /* 0x000fe400078e0212 */
[----:B------:R-:W-:Y:S01]  /*0740*/  IMAD.MOV R18, RZ, RZ, -R14 ;  /* 0x000000ffff127224 */ /* 0x000fe200078e0a0e */
[----:B------:R-:W-:Y:S01]  /*0750*/  ISETP.GT.U32.AND P3, PT, R0, R19, PT ;  /* 0x000000130000720c */ /* 0x000fe20003f64070 */
[----:B------:R-:W-:Y:S01]  /*0760*/  IMAD.HI.U32 R14, R10, R22, RZ ;  /* 0x000000160a0e7227 */ /* 0x000fe200078e00ff */
[----:B------:R-:W-:-:S03]  /*0770*/  ISETP.GT.U32.AND P2, PT, R0, R16, PT ;  /* 0x000000100000720c */ /* 0x000fc60003f44070 */
[----:B------:R-:W-:Y:S02]  /*0780*/  IMAD R18, R7, R18, R23 ;  /* 0x0000001207127224 */ /* 0x000fe400078e0217 */
[----:B------:R-:W-:-:S03]  /*0790*/  IMAD.MOV R21, RZ, RZ, -R14 ;  /* 0x000000ffff157224 */ /* 0x000fc600078e0a0e */
[----:B------:R-:W-:Y:S01]  /*07a0*/  ISETP.GT.U32.AND P4, PT, R0, R18, PT ;  /* 0x000000120000720c */ /* 0x000fe20003f84070 */
[----:B------:R-:W-:Y:S02]  /*07b0*/  IMAD R21, R7, R21, R22 ;  /* 0x0000001507157224 */ /* 0x000fe400078e0216 */
[----:B------:R-:W-:Y:S01]  /*07c0*/  @!P3 IADD3 R19, PT, PT, R19, -R7, RZ ;  /* 0x800000071313b210 */ /* 0x000fe20007ffe0ff */
[----:B------:R-:W-:Y:S01]  /*07d0*/  @!P3 VIADD R4, R4, 0x1 ;  /* 0x000000010404b836 */ /* 0x000fe20000000000 */
[----:B------:R-:W-:Y:S01]  /*07e0*/  ISETP.GE.AND P3, PT, R20, RZ, PT ;  /* 0x000000ff1400720c */ /* 0x000fe20003f66270 */
[----:B------:R-:W-:Y:S01]  /*07f0*/  @!P2 IMAD.IADD R16, R16, 0x1, -R7 ;  /* 0x000000011010a824 */ /* 0x000fe200078e0a07 */
[C---:B------:R-:W-:Y:S02]  /*0800*/  ISETP.GT.U32.AND P1, PT, R0.reuse, R21, PT ;  /* 0x000000150000720c */ /* 0x040fe40003f24070 */
[----:B------:R-:W-:Y:S02]  /*0810*/  ISETP.GE.U32.AND P6, PT, R19, R0, PT ;  /* 0x000000001300720c */ /* 0x000fe40003fc6070 */
[----:B------:R-:W-:-:S02]  /*0820*/  ISETP.GT.U32.AND P5, PT, R0, R16, PT ;  /* 0x000000100000720c */ /* 0x000fc40003fa4070 */
[----:B------:R-:W-:Y:S01]  /*0830*/  @!P4 IMAD.IADD R18, R18, 0x1, -R7 ;  /* 0x000000011212c824 */ /* 0x000fe200078e0a07 */
[----:B------:R-:W-:-:S04]  /*0840*/  LOP3.LUT R19, R5, R8, RZ, 0x3c, !PT ;  /* 0x0000000805137212 */ /* 0x000fc800078e3cff */
[----:B------:R-:W-:Y:S02]  /*0850*/  ISETP.GT.U32.AND P2, PT, R0, R18, PT ;  /* 0x000000120000720c */ /* 0x000fe40003f44070 */
[----:B------:R-:W-:Y:S01]  /*0860*/  @!P1 IMAD.IADD R21, R21, 0x1, -R7 ;  /* 0x0000000115159824 */ /* 0x000fe200078e0a07 */
[----:B------:R-:W-:Y:S01]  /*0870*/  ISETP.GE.AND P4, PT, R19, RZ, PT ;  /* 0x000000ff1300720c */ /* 0x000fe20003f86270 */
[----:B------:R-:W-:Y:S01]  /*0880*/  @P6 VIADD R4, R4, 0x1 ;  /* 0x0000000104046836 */ /* 0x000fe20000000000 */
[----:B------:R-:W-:Y:S01]  /*0890*/  SHF.R.S32.HI R19, RZ, 0x1f, R17 ;  /* 0x0000001fff137819 */ /* 0x000fe20000011411 */
[----:B------:R-:W-:Y:S01]  /*08a0*/  @!P5 IMAD.IADD R16, R16, 0x1, -R7 ;  /* 0x000000011010d824 */ /* 0x000fe200078e0a07 */
[----:B------:R-:W-:Y:S01]  /*08b0*/  ISETP.GE.U32.AND P6, PT, R21, R0, PT ;  /* 0x000000001500720c */ /* 0x000fe20003fc6070 */
[----:B------:R-:W-:Y:S01]  /*08c0*/  @!P1 VIADD R14, R14, 0x1 ;  /* 0x000000010e0e9836 */ /* 0x000fe20000000000 */
[----:B------:R-:W-:Y:S01]  /*08d0*/  ISETP.GE.AND P5, PT, R13, RZ, PT ;  /* 0x000000ff0d00720c */ /* 0x000fe20003fa6270 */
[----:B------:R-:W-:Y:S01]  /*08e0*/  @!P3 IMAD.MOV R16, RZ, RZ, -R16 ;  /* 0x000000ffff10b224 */ /* 0x000fe200078e0a10 */
[----:B------:R-:W-:-:S02]  /*08f0*/  LOP3.LUT R13, R15, R8, RZ, 0x3c, !PT ;  /* 0x000000080f0d7212 */ /* 0x000fc400078e3cff */
[----:B------:R-:W-:Y:S01]  /*0900*/  @!P2 IMAD.IADD R18, R18, 0x1, -R7 ;  /* 0x000000011212a824 */ /* 0x000fe200078e0a07 */
[----:B------:R-:W-:Y:S02]  /*0910*/  LOP3.LUT R20, R19, R8, RZ, 0xc0, !PT ;  /* 0x0000000813147212 */ /* 0x000fe400078ec0ff */
[----:B------:R-:W-:Y:S01]  /*0920*/  ISETP.GE.AND P2, PT, R13, RZ, PT ;  /* 0x000000ff0d00720c */ /* 0x000fe20003f46270 */
[----:B------:R-:W-:Y:S01]  /*0930*/  @!P4 IMAD.MOV R4, RZ, RZ, -R4 ;  /* 0x000000ffff04c224 */ /* 0x000fe200078e0a04 */
[----:B------:R-:W-:Y:S02]  /*0940*/  IADD3 R17, PT, PT, R17, R20, RZ ;  /* 0x0000001411117210 */ /* 0x000fe40007ffe0ff */
[----:B------:R-:W-:Y:S02]  /*0950*/  @P6 VIADD R14, R14, 0x1 ;  /* 0x000000010e0e6836 */ /* 0x000fe40000000000 */
[----:B------:R-:W-:Y:S01]  /*0960*/  SEL R4, R6, R4, !P0 ;  /* 0x0000000406047207 */ /* 0x000fe20004000000 */
[----:B------:R-:W-:-:S02]  /*0970*/  @!P5 IMAD.MOV R18, RZ, RZ, -R18 ;  /* 0x000000ffff12d224 */ /* 0x000fc400078e0a12 */
[----:B------:R-:W-:Y:S02]  /*0980*/  MOV R19, R14 ;  /* 0x0000000e00137202 */ /* 0x000fe40000000f00 */
[----:B------:R-:W-:Y:S01]  /*0990*/  SEL R14, R6, R16, !P0 ;  /* 0x00000010060e7207 */ /* 0x000fe20004000000 */
[----:B------:R-:W-:Y:S01]  /*09a0*/  VIADD R22, R4, 0xffffffff ;  /* 0xffffffff04167836 */ /* 0x000fe20000000000 */
[----:B------:R-:W-:Y:S01]  /*09b0*/  SEL R20, R6, R18, !P0 ;  /* 0x0000001206147207 */ /* 0x000fe20004000000 */
[----:B------:R-:W-:Y:S01]  /*09c0*/  @!P2 IMAD.MOV R19, RZ, RZ, -R19 ;  /* 0x000000ffff13a224 */ /* 0x000fe200078e0a13 */
[----:B------:R-:W-:Y:S01]  /*09d0*/  SHF.R.S32.HI R13, RZ, 0x1f, R14 ;  /* 0x0000001fff0d7819 */ /* 0x000fe2000001140e */
[----:B------:R-:W-:Y:S01]  /*09e0*/  VIADD R24, R4, 0x1 ;  /* 0x0000000104187836 */ /* 0x000fe20000000000 */
[----:B------:R-:W-:Y:S02]  /*09f0*/  IABS R18, R22 ;  /* 0x0000001600127213 */ /* 0x000fe40000000000 */
[----:B------:R-:W-:-:S02]  /*0a00*/  SEL R16, R6, R19, !P0 ;  /* 0x0000001306107207 */ /* 0x000fc40004000000 */
[----:B------:R-:W-:Y:S02]  /*0a10*/  SHF.R.S32.HI R21, RZ, 0x1f, R20 ;  /* 0x0000001fff157819 */ /* 0x000fe40000011414 */
[-C--:B------:R-:W-:Y:S01]  /*0a20*/  LOP3.LUT R19, R13, R8.reuse, RZ, 0xc0, !PT ;  /* 0x000000080d137212 */ /* 0x080fe200078ec0ff */
[----:B------:R-:W-:Y:S01]  /*0a30*/  VIADD R25, R16, 0xffffffff ;  /* 0xffffffff10197836 */ /* 0x000fe20000000000 */
[----:B------:R-:W-:Y:S01]  /*0a40*/  LOP3.LUT R21, R21, R8, RZ, 0xc0, !PT ;  /* 0x0000000815157212 */ /* 0x000fe200078ec0ff */
[----:B------:R-:W-:-:S03]  /*0a50*/  IMAD.HI.U32 R13, R10, R18, RZ ;  /* 0x000000120a0d7227 */ /* 0x000fc600078e00ff */
[----:B------:R-:W-:Y:S01]  /*0a60*/  IABS R23, R25 ;  /* 0x0000001900177213 */ /* 0x000fe20000000000 */
[----:B------:R-:W-:Y:S01]  /*0a70*/  IMAD.IADD R19, R14, 0x1, R19 ;  /* 0x000000010e137824 */ /* 0x000fe200078e0213 */
[----:B------:R-:W-:Y:S01]  /*0a80*/  IADD3 R13, PT, PT, -R13, RZ, RZ ;  /* 0x000000ff0d0d7210 */ /* 0x000fe20007ffe1ff */
[----:B------:R-:W-:Y:S01]  /*0a90*/  IMAD.IADD R20, R20, 0x1, R21 ;  /* 0x0000000114147824 */ /* 0x000fe200078e0215 */
[----:B------:R-:W-:Y:S01]  /*0aa0*/  IABS R14, R24 ;  /* 0x00000018000e7213 */ /* 0x000fe20000000000 */
[----:B------:R-:W-:Y:S02]  /*0ab0*/  IMAD R21, R19, R8, R17 ;  /* 0x0000000813157224 */ /* 0x000fe400078e0211 */
[----:B------:R-:W-:Y:S02]  /*0ac0*/  IMAD.MOV.U32 R19, RZ, RZ, R23 ;  /* 0x000000ffff137224 */ /* 0x000fe400078e0017 */
[----:B------:R-:W-:Y:S02]  /*0ad0*/  IMAD R18, R7, R13, R18 ;  /* 0x0000000d07127224 */ /* 0x000fe400078e0212 */
[----:B------:R-:W-:-:S03]  /*0ae0*/  IMAD.HI.U32 R13, R10, R19, RZ ;  /* 0x000000130a0d7227 */ /* 0x000fc600078e00ff */
[----:B------:R-:W-:Y:S01]  /*0af0*/  ISETP.GT.U32.AND P1, PT, R0, R18, PT ;  /* 0x000000120000720c */ /* 0x000fe20003f24070 */
[----:B------:R-:W-:Y:S02]  /*0b00*/  VIADD R26, R16, 0x1 ;  /* 0x00000001101a7836 */ /* 0x000fe40000000000 */
[----:B------:R-:W-:Y:S02]  /*0b10*/  IMAD.MOV R28, RZ, RZ, -R13 ;  /* 0x000000ffff1c7224 */ /* 0x000fe400078e0a0d */
[----:B------:R-:W-:Y:S01]  /*0b20*/  IMAD R17, R20, R8, R17 ;  /* 0x0000000814117224 */ /* 0x000fe200078e0211 */
[----:B------:R-:W-:Y:S01]  /*0b30*/  IABS R27, R26 ;  /* 0x0000001a001b7213 */ /* 0x000fe20000000000 */
[----:B------:R-:W-:-:S04]  /*0b40*/  IMAD.HI.U32 R20, R10, R14, RZ ;  /* 0x0000000e0a147227 */ /* 0x000fc800078e00ff */
[C---:B------:R-:W-:Y:S02]  /*0b50*/  IMAD R19, R7.reuse, R28, R19 ;  /* 0x0000001c07137224 */ /* 0x040fe400078e0213 */
[----:B------:R-:W-:Y:S02]  /*0b60*/  IMAD.MOV R23, RZ, RZ, -R20 ;  /* 0x000000ffff177224 */ /* 0x000fe400078e0a14 */
[----:B------:R-:W-:Y:S01]  /*0b70*/  IMAD.MOV.U32 R20, RZ, RZ, R27 ;  /* 0x000000ffff147224 */ /* 0x000fe200078e001b */
[----:B------:R-:W-:Y:S01]  /*0b80*/  ISETP.GT.U32.AND P3, PT, R0, R19, PT ;  /* 0x000000130000720c */ /* 0x000fe20003f64070 */
[----:B------:R-:W-:Y:S01]  /*0b90*/  IMAD R14, R7, R23, R14 ;  /* 0x00000017070e7224 */ /* 0x000fe200078e020e */
[----:B------:R-:W-:Y:S01]  /*0ba0*/  IADD3 R23, PT, PT, -R4, RZ, RZ ;  /* 0x000000ff04177210 */ /* 0x000fe20007ffe1ff */
[----:B------:R-:W-:-:S03]  /*0bb0*/  IMAD.HI.U32 R13, R10, R20, RZ ;  /* 0x000000140a0d7227 */ /* 0x000fc600078e00ff */
[----:B------:R-:W-:Y:S01]  /*0bc0*/  ISETP.GT.U32.AND P5, PT, R0, R14, PT ;  /* 0x0000000e0000720c */ /* 0x000fe20003fa4070 */
[----:B------:R-:W-:Y:S02]  /*0bd0*/  IMAD.MOV R13, RZ, RZ, -R13 ;  /* 0x000000ffff0d7224 */ /* 0x000fe400078e0a0d */
[--C-:B------:R-:W-:Y:S02]  /*0be0*/  @!P1 IMAD.IADD R18, R18, 0x1, -R7.reuse ;  /* 0x0000000112129824 */ /* 0x100fe400078e0a07 */
[----:B------:R-:W-:Y:S02]  /*0bf0*/  IMAD R20, R7, R13, R20 ;  /* 0x0000000d07147224 */ /* 0x000fe400078e0214 */
[----:B------:R-:W-:Y:S01]  /*0c00*/  @!P3 IMAD.IADD R19, R19, 0x1, -R7 ;  /* 0x000000011313b824 */ /* 0x000fe200078e0a07 */
[----:B------:R-:W-:Y:S02]  /*0c10*/  ISETP.GT.U32.AND P2, PT, R0, R18, PT ;  /* 0x000000120000720c */ /* 0x000fe40003f44070 */
[----:B------:R-:W-:Y:S01]  /*0c20*/  ISETP.GE.AND P4, PT, R22, RZ, PT ;  /* 0x000000ff1600720c */ /* 0x000fe20003f86270 */
[----:B------:R-:W-:Y:S01]  /*0c30*/  IMAD.MOV R16, RZ, RZ, -R16 ;  /* 0x000000ffff107224 */ /* 0x000fe200078e0a10 */
[----:B------:R-:W-:Y:S01]  /*0c40*/  ISETP.GT.U32.AND P1, PT, R0, R20, PT ;  /* 0x000000140000720c */ /* 0x000fe20003f24070 */
[----:B------:R-:W-:Y:S01]  /*0c50*/  IMAD R23, R8, R23, R5 ;  /* 0x0000001708177224 */ /* 0x000fe200078e0205 */
[----:B------:R-:W-:Y:S01]  /*0c60*/  ISETP.GT.U32.AND P3, PT, R0, R19, PT ;  /* 0x000000130000720c */ /* 0x000fe20003f64070 */
[----:B------:R-:W-:Y:S01]  /*0c70*/  @!P5 IMAD.IADD R14, R14, 0x1, -R7 ;  /* 0x000000010e0ed824 */ /* 0x000fe200078e0a07 */
[----:B------:R-:W-:Y:S01]  /*0c80*/  ISETP.GE.AND P6, PT, R24, RZ, PT ;  /* 0x000000ff1800720c */ /* 0x000fe20003fc6270 */
[----:B------:R-:W-:-:S03]  /*0c90*/  IMAD.WIDE R4, R5, 0x4, R2 ;  /* 0x0000000405047825 */ /* 0x000fc600078e0202 */
[----:B------:R-:W-:Y:S01]  /*0ca0*/  ISETP.GT.U32.AND P5, PT, R0, R14, PT ;  /* 0x0000000e0000720c */ /* 0x000fe20003fa4070 */
[----:B------:R-:W-:Y:S01]  /*0cb0*/  @!P2 IMAD.IADD R18, R18, 0x1, -R7 ;  /* 0x000000011212a824 */ /* 0x000fe200078e0a07 */
[----:B------:R-:W-:Y:S01]  /*0cc0*/  ISETP.GE.AND P2, PT, R25, RZ, PT ;  /* 0x000000ff1900720c */ /* 0x000fe20003f46270 */
[----:B------:R-:W-:Y:S01]  /*0cd0*/  IMAD R16, R8, R16, R15 ;  /* 0x0000001008107224 */ /* 0x000fe200078e020f */
[----:B------:R0:W2:Y:S01]  /*0ce0*/  LDG.E R13, desc[UR12][R4.64] ;  /* 0x0000000c040d7981 */ /* 0x0000a2000c1e1900 */
[----:B------:R-:W-:Y:S01]  /*0cf0*/  @!P1 IMAD.IADD R20, R20, 0x1, -R7 ;  /* 0x0000000114149824 */ /* 0x000fe200078e0a07 */
[----:B------:R-:W-:Y:S01]  /*0d00*/  SHF.R.S32.HI R27, RZ, 0x1f, R23 ;  /* 0x0000001fff1b7819 */ /* 0x000fe20000011417 */
[----:B------:R-:W-:Y:S01]  /*0d10*/  @!P4 IMAD.MOV R18, RZ, RZ, -R18 ;  /* 0x000000ffff12c224 */ /* 0x000fe200078e0a12 */
[----:B------:R-:W-:Y:S02]  /*0d20*/  @!P3 IADD3 R19, PT, PT, R19, -R7, RZ ;  /* 0x800000071313b210 */ /* 0x000fe40007ffe0ff */
[----:B------:R-:W-:-:S02]  /*0d30*/  ISETP.GT.U32.AND P1, PT, R0, R20, PT ;  /* 0x000000140000720c */ /* 0x000fc40003f24070 */
[----:B------:R-:W-:Y:S01]  /*0d40*/  ISETP.GE.AND P3, PT, R26, RZ, PT ;  /* 0x000000ff1a00720c */ /* 0x000fe20003f66270 */
[----:B------:R-:W-:Y:S01]  /*0d50*/  IMAD.MOV.U32 R25, RZ, RZ, R19 ;  /* 0x000000ffff197224 */ /* 0x000fe200078e0013 */
[----:B0-----:R-:W-:Y:S01]  /*0d60*/  SHF.R.S32.HI R5, RZ, 0x1f, R16 ;  /* 0x0000001fff057819 */ /* 0x001fe20000011410 */
[--C-:B------:R-:W-:Y:S01]  /*0d70*/  @!P5 IMAD.IADD R14, R14, 0x1, -R7.reuse ;  /* 0x000000010e0ed824 */ /* 0x100fe200078e0a07 */
[-C--:B------:R-:W-:Y:S02]  /*0d80*/  LOP3.LUT R4, R27, R8.reuse, RZ, 0xc0, !PT ;  /* 0x000000081b047212 */ /* 0x080fe400078ec0ff */
[----:B------:R-:W-:Y:S01]  /*0d90*/  @!P2 IADD3 R25, PT, PT, -R25, RZ, RZ ;  /* 0x000000ff1919a210 */ /* 0x000fe20007ffe1ff */
[----:B------:R-:W-:Y:S01]  /*0da0*/  @!P6 IMAD.MOV R14, RZ, RZ, -R14 ;  /* 0x000000ffff0ee224 */ /* 0x000fe200078e0a0e */
[----:B------:R-:W-:Y:S01]  /*0db0*/  LOP3.LUT R5, R5, R8, RZ, 0xc0, !PT ;  /* 0x0000000805057212 */ /* 0x000fe200078ec0ff */
[----:B------:R-:W-:Y:S01]  /*0dc0*/  IMAD.IADD R23, R23, 0x1, R4 ;  /* 0x0000000117177824 */ /* 0x000fe200078e0204 */
[----:B------:R-:W-:Y:S01]  /*0dd0*/  SEL R25, R6, R25, !P0 ;  /* 0x0000001906197207 */ /* 0x000fe20004000000 */
[----:B------:R-:W-:Y:S01]  /*0de0*/  @!P1 IMAD.IADD R20, R20, 0x1, -R7 ;  /* 0x0000000114149824 */ /* 0x000fe200078e0a07 */
[----:B------:R-:W-:Y:S01]  /*0df0*/  SEL R18, R6, R18, !P0 ;  /* 0x0000001206127207 */ /* 0x000fe20004000000 */
[----:B------:R-:W-:Y:S01]  /*0e00*/  IMAD.IADD R19, R16, 0x1, R5 ;  /* 0x0000000110137824 */ /* 0x000fe200078e0205 */
[----:B------:R-:W-:Y:S01]  /*0e10*/  SHF.R.S32.HI R7, RZ, 0x1f, R25 ;  /* 0x0000001fff077819 */ /* 0x000fe20000011419 */
[----:B------:R-:W-:Y:S01]  /*0e20*/  @!P3 IMAD.MOV R20, RZ, RZ, -R20 ;  /* 0x000000ffff14b224 */ /* 0x000fe200078e0a14 */
[----:B------:R-:W-:-:S02]  /*0e30*/  SHF.R.S32.HI R5, RZ, 0x1f, R18 ;  /* 0x0000001fff057819 */ /* 0x000fc40000011412 */
[C---:B------:R-:W-:Y:S02]  /*0e40*/  SEL R4, R6.reuse, R14, !P0 ;  /* 0x0000000e06047207 */ /* 0x040fe40004000000 */
[-C--:B------:R-:W-:Y:S02]  /*0e50*/  LOP3.LUT R16, R7, R8.reuse, RZ, 0xc0, !PT ;  /* 0x0000000807107212 */ /* 0x080fe400078ec0ff */
[----:B------:R-:W-:Y:S02]  /*0e60*/  LOP3.LUT R5, R5, R8, RZ, 0xc0, !PT ;  /* 0x0000000805057212 */ /* 0x000fe400078ec0ff */
[----:B------:R-:W-:Y:S01]  /*0e70*/  SHF.R.S32.HI R7, RZ, 0x1f, R4 ;  /* 0x0000001fff077819 */ /* 0x000fe20000011404 */
[----:B------:R-:W-:Y:S01]  /*0e80*/  IMAD.IADD R16, R25, 0x1, R16 ;  /* 0x0000000119107824 */ /* 0x000fe200078e0210 */
[----:B------:R-:W-:Y:S01]  /*0e90*/  SEL R14, R6, R20, !P0 ;  /* 0x00000014060e7207 */ /* 0x000fe20004000000 */
[----:B------:R-:W-:Y:S01]  /*0ea0*/  IMAD.IADD R5, R18, 0x1, R5 ;  /* 0x0000000112057824 */ /* 0x000fe200078e0205 */
[----:B------:R-:W-:Y:S01]  /*0eb0*/  LOP3.LUT R7, R7, R8, RZ, 0xc0, !PT ;  /* 0x0000000807077212 */ /* 0x000fe200078ec0ff */
[----:B------:R-:W-:Y:S01]  /*0ec0*/  IMAD.WIDE R20, R21, 0x4, R2 ;  /* 0x0000000415147825 */ /* 0x000fe200078e0202 */
[----:B------:R-:W-:-:S02]  /*0ed0*/  SHF.R.S32.HI R25, RZ, 0x1f, R14 ;  /* 0x0000001fff197819 */ /* 0x000fc4000001140e */
[----:B------:R-:W-:Y:S01]  /*0ee0*/  IADD3 R18, PT, PT, R4, R7, RZ ;  /* 0x0000000704127210 */ /* 0x000fe20007ffe0ff */
[-C--:B------:R-:W-:Y:S01]  /*0ef0*/  IMAD R5, R5, R8.reuse, R23 ;  /* 0x0000000805057224 */ /* 0x080fe200078e0217 */
[-C--:B------:R-:W-:Y:S01]  /*0f00*/  LOP3.LUT R25, R25, R8.reuse, RZ, 0xc0, !PT ;  /* 0x0000000819197212 */ /* 0x080fe200078ec0ff */
[----:B------:R-:W-:Y:S01]  /*0f10*/  IMAD R7, R16, R8, R19 ;  /* 0x0000000810077224 */ /* 0x000fe200078e0213 */
[----:B------:R-:W3:Y:S01]  /*0f20*/  LDG.E R20, desc[UR12][R20.64] ;  /* 0x0000000c14147981 */ /* 0x000ee2000c1e1900 */
[----:B------:R-:W-:-:S04]  /*0f30*/  IMAD.WIDE R4, R5, 0x4, R2 ;  /* 0x0000000405047825 */ /* 0x000fc800078e0202 */
[----:B------:R-:W-:Y:S02]  /*0f40*/  IMAD.WIDE R6, R7, 0x4, R2 ;  /* 0x0000000407067825 */ /* 0x000fe400078e0202 */
[----:B------:R-:W3:Y:S02]  /*0f50*/  LDG.E R5, desc[UR12][R4.64] ;  /* 0x0000000c04057981 */ /* 0x000ee4000c1e1900 */
[----:B------:R-:W-:Y:S02]  /*0f60*/  IMAD.IADD R25, R14, 0x1, R25 ;  /* 0x000000010e197824 */ /* 0x000fe400078e0219 */
[----:B------:R-:W-:Y:S01]  /*0f70*/  IMAD R23, R18, R8, R23 ;  /* 0x0000000812177224 */ /* 0x000fe200078e0217 */
[----:B------:R-:W3:Y:S01]  /*0f80*/  LDG.E R6, desc[UR12][R6.64] ;  /* 0x0000000c06067981 */ /* 0x000ee2000c1e1900 */
[----:B------:R-:W-:-:S04]  /*0f90*/  IMAD.WIDE R14, R15, 0x4, R2 ;  /* 0x000000040f0e7825 */ /* 0x000fc800078e0202 */
[----:B------:R-:W-:Y:S02]  /*0fa0*/  IMAD R25, R25, R8, R19 ;  /* 0x0000000819197224 */ /* 0x000fe400078e0213 */
[--C-:B------:R-:W-:Y:S01]  /*0fb0*/  IMAD.WIDE R16, R17, 0x4, R2.reuse ;  /* 0x0000000411107825 */ /* 0x100fe200078e0202 */
[----:B------:R-:W2:Y:S03]  /*0fc0*/  LDG.E R14, desc[UR12][R14.64] ;  /* 0x0000000c0e0e7981 */ /* 0x000ea6000c1e1900 */
[--C-:B------:R-:W-:Y:S02]  /*0fd0*/  IMAD.WIDE R18, R23, 0x4, R2.reuse ;  /* 0x0000000417127825 */ /* 0x100fe400078e0202 */
[----:B------:R-:W4:Y:S02]  /*0fe0*/  LDG.E R16, desc[UR12][R16.64] ;  /* 0x0000000c10107981 */ /* 0x000f24000c1e1900 */
[----:B------:R-:W-:-:S02]  /*0ff0*/  IMAD.WIDE R22, R25, 0x4, R2 ;  /* 0x0000000419167825 */ /* 0x000fc400078e0202 */
[----:B------:R-:W4:Y:S01]  /*1000*/  LDG.E R18, desc[UR12][R18.64] ;  /* 0x0000000c12127981 */ /* 0x000f22000c1e1900 */
[----:B------:R-:W0:Y:S03]  /*1010*/  LDC.64 R24, c[0x0][0x388] ;  /* 0x0000e200ff187b82 */ /* 0x000e260000000a00 */
[----:B------:R-:W5:Y:S01]  /*1020*/  LDG.E R22, desc[UR12][R22.64] ;  /* 0x0000000c16167981 */ /* 0x000f62000c1e1900 */
[----:B------:R-:W-:Y:S01]  /*1030*/  ISETP.GE.AND P0, PT, R12, R9, PT ;  /* 0x000000090c00720c */ /* 0x000fe20003f06270 */
[----:B0-----:R-:W-:-:S04]  /*1040*/  IMAD.WIDE R24, R11, 0x4, R24 ;  /* 0x000000040b187825 */ /* 0x001fc800078e0218 */
[----:B------:R-:W-:Y:S01]  /*1050*/  IMAD.MOV.U32 R11, RZ, RZ, R12 ;  /* 0x000000ffff0b7224 */ /* 0x000fe200078e000c */
[----:B---3--:R-:W-:-:S04]  /*1060*/  IADD3 R20, PT, PT, R6, R20, R5 ;  /* 0x0000001406147210 */ /* 0x008fc80007ffe005 */
[----:B--2---:R-:W-:-:S04]  /*1070*/  IADD3 R13, PT, PT, R14, R20, R13 ;  /* 0x000000140e0d7210 */ /* 0x004fc80007ffe00d */
[----:B----4-:R-:W-:-:S05]  /*1080*/  IADD3 R5, PT, PT, R16, R13, R18 ;  /* 0x0000000d10057210 */ /* 0x010fca0007ffe012 */
[----:B-----5:R-:W-:-:S05]  /*1090*/  IMAD.IADD R5, R5, 0x1, R22 ;  /* 0x0000000105057824 */ /* 0x020fca00078e0216 */
[----:B------:R0:W-:Y:S01]  /*10a0*/  STG.E desc[UR12][R24.64], R5 ;  /* 0x0000000518007986 */ /* 0x0001e2000c10190c */
[----:B------:R-:W-:Y:S05]  /*10b0*/  @!P0 BRA `(.L_x_1) ;  /* 0xfffffff000788947 */ /* 0x000fea000383ffff */
[----:B------:R-:W-:Y:S05]  /*10c0*/  BSYNC.RECONVERGENT B0 ;  /* 0x0000000000007941 */ /* 0x000fea0003800200 */
.L_x_0:
[----:B------:R-:W1:Y:S02]  /*10d0*/  LDC R2, c[0x0][0x39c] ;  /* 0x0000e700ff027b82 */ /* 0x000e640000000800 */
[----:B-1----:R-:W-:-:S13]  /*10e0*/  ISETP.GE.AND P0, PT, R2, 0x1, PT ;  /* 0x000000010200780c */ /* 0x002fda0003f06270 */
[----:B------:R-:W-:Y:S05]  /*10f0*/  @!P0 EXIT ;  /* 0x000000000000894d */ /* 0x000fea0003800000 */
[C---:B------:R-:W-:Y:S02]  /*1100*/  ISETP.GE.U32.AND P0, PT, R2.reuse, 0x4, PT ;  /* 0x000000040200780c */ /* 0x040fe40003f06070 */
[----:B------:R-:W-:Y:S02]  /*1110*/  CS2R R8, SRZ ;  /* 0x0000000000087805 */ /* 0x000fe4000001ff00 */
[----:B------:R-:W-:-:S09]  /*1120*/  LOP3.LUT R0, R2, 0x3, RZ, 0xc0, !PT ;  /* 0x0000000302007812 */ /* 0x000fd200078ec0ff */
[----:B------:R-:W-:Y:S05]  /*1130*/  @!P0 BRA `(.L_x_2) ;  /* 0x0000000800408947 */ /* 0x000fea0003800000 */
[----:B------:R-:W1:Y:S01]  /*1140*/  LDCU.128 UR8, c[0x0][0x380] ;  /* 0x00007000ff0877ac */ /* 0x000e620008000c00 */
[----:B------:R-:W-:Y:S01]  /*1150*/  LOP3.LUT R8, R2, 0x7ffffffc, RZ, 0xc0, !PT ;  /* 0x7ffffffc02087812 */ /* 0x000fe200078ec0ff */
[----:B------:R-:W-:-:S04]  /*1160*/  IMAD.MOV.U32 R9, RZ, RZ, RZ ;  /* 0x000000ffff097224 */ /* 0x000fc800078e00ff */
[----:B------:R-:W-:Y:S01]  /*1170*/  IMAD.MOV R10, RZ, RZ, -R8 ;  /* 0x000000ffff0a7224 */ /* 0x000fe200078e0a08 */
[----:B-1----:R-:W-:Y:S02]  /*1180*/  UIADD3 UR6, UP0, UPT, UR8, 0x8, URZ ;  /* 0x0000000808067890 */ /* 0x002fe4000ff1e0ff */
[----:B------:R-:W-:Y:S02]  /*1190*/  UIADD3 UR4, UP1, UPT, UR10, 0x8, URZ ;  /* 0x000000080a047890 */ /* 0x000fe4000ff3e0ff */
[----:B------:R-:W-:Y:S02]  /*11a0*/  UIADD3.X UR7, UPT, UPT, URZ, UR9, URZ, UP0, !UPT ;  /* 0x00000009ff077290 */ /* 0x000fe400087fe4ff */
[----:B------:R-:W-:Y:S01]  /*11b0*/  UIADD3.X UR5, UPT, UPT, URZ, UR11, URZ, UP1, !UPT ;  /* 0x0000000bff057290 */ /* 0x000fe20008ffe4ff */
[----:B------:R-:W-:Y:S01]  /*11c0*/  MOV R4, UR6 ;  /* 0x0000000600047c02 */ /* 0x000fe20008000f00 */
[----:B------:R-:W-:Y:S02]  /*11d0*/  IMAD.U32 R2, RZ, RZ, UR4 ;  /* 0x00000004ff027e24 */ /* 0x000fe4000f8e00ff */
[----:B0-----:R-:W-:-:S02]  /*11e0*/  IMAD.U32 R5, RZ, RZ, UR7 ;  /* 0x00000007ff057e24 */ /* 0x001fc4000f8e00ff */
[----:B------:R-:W-:-:S07]  /*11f0*/  IMAD.U32 R3, RZ, RZ, UR5 ;  /* 0x00000005ff037e24 */ /* 0x000fce000f8e00ff */
.L_x_15:
[----:B-1----:R-:W2:Y:S04]  /*1200*/  LDG.E R6, desc[UR12][R2.64+-0x8] ;  /* 0xfffff80c02067981 */ /* 0x002ea8000c1e1900 */
[----:B------:R0:W5:Y:S01]  /*1210*/  LDG.E R7, desc[UR12][R4.64+-0x8] ;  /* 0xfffff80c04077981 */ /* 0x000162000c1e1900 */
[----:B--2---:R-:W-:-:S13]  /*1220*/  ISETP.GT.AND P0, PT, R6, 0x1, PT ;  /* 0x000000010600780c */ /* 0x004fda0003f04270 */
[----:B0-----:R-:W-:Y:S05]  /*1230*/  @P0 BRA `(.L_x_3) ;  /* 0x0000000000180947 */ /* 0x001fea0003800000 */
[----:B-----5:R-:W-:Y:S01]  /*1240*/  ISETP.NE.AND P0, PT, R7, RZ, PT ;  /* 0x000000ff0700720c */ /* 0x020fe20003f05270 */
[----:B------:R-:W-:-:S12]  /*1250*/  IMAD.MOV.U32 R11, RZ, RZ, RZ ;  /* 0x000000ffff0b7224 */ /* 0x000fd800078e00ff */
[----:B------:R-:W-:Y:S05]  /*1260*/  @!P0 BRA `(.L_x_4) ;  /* 0x0000000000508947 */ /* 0x000fea0003800000 */
[----:B------:R2:W-:Y:S01]  /*1270*/  STG.E desc[UR12][R4.64+-0x8], RZ ;  /* 0xfffff8ff04007986 */ /* 0x0005e2000c10190c */
[----:B------:R-:W-:Y:S01]  /*1280*/  IMAD.MOV.U32 R11, RZ, RZ, 0x1 ;  /* 0x00000001ff0b7424 */ /* 0x000fe200078e00ff */
[----:B------:R-:W-:Y:S06]  /*1290*/  BRA `(.L_x_4) ;  /* 0x0000000000447947 */ /* 0x000fec0003800000 */
.L_x_3:
[----:B------:R-:W-:Y:S01]  /*12a0*/  ISETP.NE.AND P0, PT, R6, 0x2, PT ;  /* 0x000000020600780c */ /* 0x000fe20003f05270 */
[----:B------:R-:W-:-:S12]  /*12b0*/  HFMA2 R11, -RZ, RZ, 0, 0 ;  /* 0x00000000ff0b7431 */ /* 0x000fd800000001ff */
[----:B------:R-:W-:Y:S05]  /*12c0*/  @!P0 BRA `(.L_x_4) ;  /* 0x0000000000388947 */ /* 0x000fea0003800000 */
[----:B------:R-:W-:-:S13]  /*12d0*/  ISETP.NE.AND P0, PT, R6, 0x3, PT ;  /* 0x000000030600780c */ /* 0x000fda0003f05270 */
[----:B------:R-:W-:Y:S05]  /*12e0*/  @P0 BRA `(.L_x_5) ;  /* 0x0000000000180947 */ /* 0x000fea0003800000 */
[----:B-----5:R-:W-:-:S13]  /*12f0*/  ISETP.NE.AND P0, PT, R7, RZ, PT ;  /* 0x000000ff0700720c */ /* 0x020fda0003f05270 */
[----:B------:R-:W-:Y:S05]  /*1300*/  @P0 BRA `(.L_x_4) ;  /* 0x0000000000280947 */ /* 0x000fea0003800000 */
[----:B------:R-:W-:Y:S02]  /*1310*/  IMAD.MOV.U32 R7, RZ, RZ, 0x1 ;  /* 0x00000001ff077424 */ /* 0x000fe400078e00ff */
[----:B------:R-:W-:-:S03]  /*1320*/  IMAD.MOV.U32 R11, RZ, RZ, 0x1 ;  /* 0x00000001ff0b7424 */ /* 0x000fc600078e00ff */
[----:B------:R1:W-:Y:S01]  /*1330*/  STG.E desc[UR12][R4.64+-0x8], R7 ;  /* 0xfffff80704007986 */ /* 0x0003e2000c10190c */
[----:B------:R-:W-:Y:S05]  /*1340*/  BRA `(.L_x_4) ;  /* 0x0000000000187947 */ /* 0x000fea0003800000 */
.L_x_5:
[----:B------:R-:W-:Y:S02]  /*1350*/  VIADD R6, R6, 0xfffffffc ;  /* 0xfffffffc06067836 */ /* 0x000fe40000000000 */
[----:B------:R-:W-:-:S03]  /*1360*/  IMAD.MOV.U32 R11, RZ, RZ, R9 ;  /* 0x000000ffff0b7224 */ /* 0x000fc600078e0009 */
[----:B------:R-:W-:-:S13]  /*1370*/  ISETP.GT.U32.AND P0, PT, R6, 0x4, PT ;  /* 0x000000040600780c */ /* 0x000fda0003f04070 */
[----:B------:R0:W-:Y:S01]  /*1380*/  @!P0 STG.E desc[UR12][R4.64+-0x8], RZ ;  /* 0xfffff8ff04008986 */ /* 0x0001e2000c10190c */
[----:B-----5:R-:W-:-:S04]  /*1390*/  @!P0 ISETP.NE.AND P1, PT, R7, RZ, PT ;  /* 0x000000ff0700820c */ /* 0x020fc80003f25270 */
[----:B------:R-:W-:-:S09]  /*13a0*/  @!P0 SEL R11, RZ, 0x1, !P1 ;  /* 0x00000001ff0b8807 */ /* 0x000fd20004800000 */
.L_x_4:
[----:B-1---5:R-:W1:Y:S02]  /*13b0*/  LDC.64 R6, c[0x0][0x390] ;  /* 0x0000e400ff067b82 */ /* 0x022e640000000a00 */
[----:B-1----:R-:W3:Y:S02]  /*13c0*/  LDG.E R12, desc[UR12][R6.64] ;  /* 0x0000000c060c7981 */ /* 0x002ee4000c1e1900 */
[----:B---3--:R-:W-:-:S04]  /*13d0*/  LOP3.LUT P0, RZ, R12, R11, RZ, 0xfc, !PT ;  /* 0x0000000b0cff7212 */ /* 0x008fc8000780fcff */
[----:B------:R-:W-:-:S05]  /*13e0*/  SEL R9, RZ, 0x1, !P0 ;  /* 0x00000001ff097807 */ /* 0x000fca0004000000 */
[----:B------:R1:W-:Y:S04]  /*13f0*/  STG.E desc[UR12][R6.64], R9 ;  /* 0x0000000906007986 */ /* 0x0003e8000c10190c */
[----:B------:R-:W3:Y:S04]  /*1400*/  LDG.E R13, desc[UR12][R2.64+-0x4] ;  /* 0xfffffc0c020d7981 */ /* 0x000ee8000c1e1900 */
[----:B------:R1:W5:Y:S01]  /*1410*/  LDG.E R12, desc[UR12][R4.64+-0x4] ;  /* 0xfffffc0c040c7981 */ /* 0x000362000c1e1900 */
[----:B---3--:R-:W-:-:S13]  /*1420*/  ISETP.GE.AND P0, PT, R13, 0x2, PT ;  /* 0x000000020d00780c */ /* 0x008fda0003f06270 */
[----:B-1----:R-:W-:Y:S05]  /*1430*/  @!P0 BRA `(.L_x_6) ;  /* 0x00000000004c8947 */ /* 0x002fea0003800000 */
[----:B------:R-:W-:Y:S01]  /*1440*/  ISETP.NE.AND P0, PT, R13, 0x2, PT ;  /* 0x000000020d00780c */ /* 0x000fe20003f05270 */
[----:B------:R-:W-:-:S12]  /*1450*/  IMAD.MOV.U32 R9, RZ, RZ, RZ ;  /* 0x000000ffff097224 */ /* 0x000fd800078e00ff */
[----:B------:R-:W-:Y:S05]  /*1460*/  @!P0 BRA `(.L_x_7) ;  /* 0x0000000000508947 */ /* 0x000fea0003800000 */
[----:B------:R-:W-:-:S13]  /*1470*/  ISETP.NE.AND P0, PT, R13, 0x3, PT ;  /* 0x000000030d00780c */ /* 0x000fda0003f05270 */
[----:B------:R-:W-:Y:S05]  /*1480*/  @P0 BRA `(.L_x_8) ;  /* 0x0000000000180947 */ /* 0x000fea0003800000 */
[----:B-----5:R-:W-:-:S13]  /*1490*/  ISETP.NE.AND P0, PT, R12, RZ, PT ;  /* 0x000000ff0c00720c */ /* 0x020fda0003f05270 */
[----:B------:R-:W-:Y:S05]  /*14a0*/  @P0 BRA `(.L_x_7) ;  /* 0x0000000000400947 */ /* 0x000fea0003800000 */
[----:B------:R-:W-:Y:S01]  /*14b0*/  MOV R11, 0x1 ;  /* 0x00000001000b7802 */ /* 0x000fe20000000f00 */
[----:B------:R-:W-:-:S04]  /*14c0*/  IMAD.MOV.U32 R9, RZ, RZ, 0x1 ;  /* 0x00000001ff097424 */ /* 0x000fc800078e00ff */
[----:B------:R1:W-:Y:S01]  /*14d0*/  STG.E desc[UR12][R4.64+-0x4], R11 ;  /* 0xfffffc0b04007986 */ /* 0x0003e2000c10190c */
[----:B------:R-:W-:Y:S05]  /*14e0*/  BRA `(.L_x_7) ;  /* 0x0000000000307947 */ /* 0x000fea0003800000 */
.L_x_8:
[----:B------:R-:W-:-:S05]  /*14f0*/  VIADD R9, R13, 0xfffffffc ;  /* 0xfffffffc0d097836 */ /* 0x000fca0000000000 */
[----:B------:R-:W-:Y:S01]  /*1500*/  ISETP.GT.U32.AND P0, PT, R9, 0x4, PT ;  /* 0x000000040900780c */ /* 0x000fe20003f04070 */
[----:B------:R-:W-:-:S12]  /*1510*/  IMAD.MOV.U32 R9, RZ, RZ, R11 ;  /* 0x000000ffff097224 */ /* 0x000fd800078e000b */
[----:B------:R-:W-:Y:S05]  /*1520*/  @P0 BRA `(.L_x_7) ;  /* 0x0000000000200947 */ /* 0x000fea0003800000 */
[----:B------:R3:W-:Y:S01]  /*1530*/  STG.E desc[UR12][R4.64+-0x4], RZ ;  /* 0xfffffcff04007986 */ /* 0x0007e2000c10190c */
[----:B-----5:R-:W-:-:S04]  /*1540*/  ISETP.NE.AND P0, PT, R12, RZ, PT ;  /* 0x000000ff0c00720c */ /* 0x020fc80003f05270 */
[----:B------:R-:W-:Y:S01]  /*1550*/  SEL R9, RZ, 0x1, !P0 ;  /* 0x00000001ff097807 */ /* 0x000fe20004000000 */
[----:B------:R-:W-:Y:S08]  /*1560*/  BRA `(.L_x_7) ;  /* 0x0000000000107947 */ /* 0x000ff00003800000 */
.L_x_6:
[----:B-----5:R-:W-:Y:S01]  /*1570*/  ISETP.NE.AND P0, PT, R12, RZ, PT ;  /* 0x000000ff0c00720c */ /* 0x020fe20003f05270 */
[----:B------:R-:W-:-:S12]  /*1580*/  IMAD.MOV.U32 R9, RZ, RZ, RZ ;  /* 0x000000ffff097224 */ /* 0x000fd800078e00ff */
[----:B------:R4:W-:Y:S01]  /*1590*/  @P0 STG.E desc[UR12][R4.64+-0x4], RZ ;  /* 0xfffffcff04000986 */ /* 0x0009e2000c10190c */
[----:B------:R-:W-:-:S07]  /*15a0*/  @P0 IMAD.MOV.U32 R9, RZ, RZ, 0x1 ;  /* 0x00000001ff090424 */ /* 0x000fce00078e00ff */
.L_x_7:
[----:B-----5:R-:W2:Y:S02]  /*15b0*/  LDG.E R12, desc[UR12][R6.64] ;  /* 0x0000000c060c7981 */ /* 0x020ea4000c1e1900 */
[----:B--2---:R-:W-:-:S04]  /*15c0*/  LOP3.LUT P0, RZ, R12, R9, RZ, 0xfc, !PT ;  /* 0x000000090cff7212 */ /* 0x004fc8000780fcff */
[----:B-1----:R-:W-:-:S05]  /*15d0*/  SEL R11, RZ, 0x1, !P0 ;  /* 0x00000001ff0b7807 */ /* 0x002fca0004000000 */
[----:B------:R1:W-:Y:S04]  /*15e0*/  STG.E desc[UR12][R6.64], R11 ;  /* 0x0000000b06007986 */ /* 0x0003e8000c10190c */
[----:B------:R-:W2:Y:S04]  /*15f0*/  LDG.E R13, desc[UR12][R2.64] ;  /* 0x0000000c020d7981 */ /* 0x000ea8000c1e1900 */
[----:B------:R1:W5:Y:S01]  /*1600*/  LDG.E R12, desc[UR12][R4.64] ;  /* 0x0000000c040c7981 */ /* 0x000362000c1e1900 */
[----:B--2---:R-:W-:-:S13]  /*1610*/  ISETP.GE.AND P0, PT, R13, 0x2, PT ;  /* 0x000000020d00780c */ /* 0x004fda0003f06270 */
[----:B-1----:R-:W-:Y:S05]  /*1620*/  @!P0 BRA `(.L_x_9) ;  /* 0x00000000004c8947 */ /* 0x002fea0003800000 */
        /* <DEDUP_REMOVED lines=11> */
.L_x_11:
        /* <DEDUP_REMOVED lines=8> */
.L_x_9:
[----:B-----5:R-:W-:Y:S01]  /*1760*/  ISETP.NE.AND P0, PT, R12, RZ, PT ;  /* 0x000000ff0c00720c */ /* 0x020fe20003f05270 */
[----:B------:R-:W-:-:S12]  /*1770*/  IMAD.MOV.U32 R11, RZ, RZ, RZ ;  /* 0x000000ffff0b7224 */ /* 0x000fd800078e00ff */
[----:B------:R1:W-:Y:S01]  /*1780*/  @P0 STG.E desc[UR12][R4.64], RZ ;  /* 0x000000ff04000986 */ /* 0x0003e2000c10190c */
[----:B------:R-:W-:-:S07]  /*1790*/  @P0 MOV R11, 0x1 ;  /* 0x00000001000b0802 */ /* 0x000fce0000000f00 */
.L_x_10:
        /* <DEDUP_REMOVED lines=19> */
.L_x_14:
        /* <DEDUP_REMOVED lines=8> */
.L_x_12:
[----:B-----5:R-:W-:Y:S01]  /*1950*/  ISETP.NE.AND P0, PT, R12, RZ, PT ;  /* 0x000000ff0c00720c */ /* 0x020fe20003f05270 */
[----:B------:R-:W-:-:S12]  /*1960*/  HFMA2 R9, -RZ, RZ, 0, 0 ;  /* 0x00000000ff097431 */ /* 0x000fd800000001ff */
[----:B------:R1:W-:Y:S01]  /*1970*/  @P0 STG.E desc[UR12][R4.64+0x4], RZ ;  /* 0x000004ff04000986 */ /* 0x0003e2000c10190c */
[----:B------:R-:W-:-:S07]  /*1980*/  @P0 IMAD.MOV.U32 R9, RZ, RZ, 0x1 ;  /* 0x00000001ff090424 */ /* 0x000fce00078e00ff */
.L_x_13:
[----:B-----5:R-:W2:Y:S01]  /*1990*/  LDG.E R12, desc[UR12][R6.64] ;  /* 0x0000000c060c7981 */ /* 0x020ea2000c1e1900 */
[----:B------:R-:W-:Y:S01]  /*19a0*/  VIADD R10, R10, 0x4 ;  /* 0x000000040a0a7836 */ /* 0x000fe20000000000 */
[----:B01234-:R-:W-:Y:S02]  /*19b0*/  IADD3 R4, P1, PT, R4, 0x10, RZ ;  /* 0x0000001004047810 */ /* 0x01ffe40007f3e0ff */
[----:B------:R-:W-:-:S03]  /*19c0*/  IADD3 R2, P2, PT, R2, 0x10, RZ ;  /* 0x0000001002027810 */ /* 0x000fc60007f5e0ff */
[----:B------:R-:W-:Y:S02]  /*19d0*/  IMAD.X R5, RZ, RZ, R5, P1 ;  /* 0x000000ffff057224 */ /* 0x000fe400008e0605 */
[----:B------:R-:W-:Y:S01]  /*19e0*/  IMAD.X R3, RZ, RZ, R3, P2 ;  /* 0x000000ffff037224 */ /* 0x000fe200010e0603 */
[----:B------:R-:W-:-:S04]  /*19f0*/  LOP3.LUT P0, RZ, R12, R9, RZ, 0xfc, !PT ;  /* 0x000000090cff7212 */ /* 0x000fc8000780fcff */
[----:B------:R-:W-:Y:S02]  /*1a00*/  SEL R11, RZ, 0x1, !P0 ;  /* 0x00000001ff0b7807 */ /* 0x000fe40004000000 */
[----:B------:R-:W-:-:S03]  /*1a10*/  ISETP.NE.AND P0, PT, R10, RZ, PT ;  /* 0x000000ff0a00720c */ /* 0x000fc60003f05270 */
[----:B------:R1:W-:Y:S10]  /*1a20*/  STG.E desc[UR12][R6.64], R11 ;  /* 0x0000000b06007986 */ /* 0x0003f4000c10190c */
[----:B------:R-:W-:Y:S05]  /*1a30*/  @P0 BRA `(.L_x_15) ;  /* 0xfffffff400f00947 */ /* 0x000fea000383ffff */
.L_x_2:
[----:B------:R-:W-:-:S13]  /*1a40*/  ISETP.NE.AND P0, PT, R0, RZ, PT ;  /* 0x000000ff0000720c */ /* 0x000fda0003f05270 */
[----:B------:R-:W-:Y:S05]  /*1a50*/  @!P0 EXIT ;  /* 0x000000000000894d */ /* 0x000fea0003800000 */
[----:B0-----:R-:W0:Y:S01]  /*1a60*/  LDC.64 R4, c[0x0][0x388] ;  /* 0x0000e200ff047b82 */ /* 0x001e220000000a00 */
[----:B------:R-:W-:-:S07]  /*1a70*/  IMAD.MOV R0, RZ, RZ, -R0 ;  /* 0x000000ffff007224 */ /* 0x000fce00078e0a00 */
[----:B-1----:R-:W1:Y:S08]  /*1a80*/  LDC.64 R6, c[0x0][0x380] ;  /* 0x0000e000ff067b82 */ /* 0x002e700000000a00 */
[----:B------:R-:W2:Y:S01]  /*1a90*/  LDC.64 R2, c[0x0][0x390] ;  /* 0x0000e400ff027b82 */ /* 0x000ea20000000a00 */
[----:B0-----:R-:W-:-:S05]  /*1aa0*/  IMAD.WIDE.U32 R4, R8, 0x4, R4 ;  /* 0x0000000408047825 */ /* 0x001fca00078e0004 */
[----:B------:R-:W-:Y:S01]  /*1ab0*/  MOV R11, R5 ;  /* 0x00000005000b7202 */ /* 0x000fe20000000f00 */
[----:B-1----:R-:W-:-:S04]  /*1ac0*/  IMAD.WIDE.U32 R6, R8, 0x4, R6 ;  /* 0x0000000408067825 */ /* 0x002fc800078e0006 */
[----:B------:R-:W-:-:S07]  /*1ad0*/  IMAD.MOV.U32 R8, RZ, RZ, R4 ;  /* 0x000000ffff087224 */ /* 0x000fce00078e0004 */
.L_x_19:
[----:B0--3--:R-:W-:Y:S02]  /*1ae0*/  IMAD.MOV.U32 R4, RZ, RZ, R8 ;  /* 0x000000ffff047224 */ /* 0x009fe400078e0008 */
[----:B------:R-:W-:-:S05]  /*1af0*/  IMAD.MOV.U32 R5, RZ, RZ, R11 ;  /* 0x000000ffff057224 */ /* 0x000fca00078e000b */
[----:B------:R0:W3:Y:S02]  /*1b00*/  LDG.E R10, desc[UR12][R4.64] ;  /* 0x0000000c040a7981 */ /* 0x0000e4000c1e1900 */
[----:B0-----:R-:W-:Y:S02]  /*1b10*/  IMAD.MOV.U32 R4, RZ, RZ, R6 ;  /* 0x000000ffff047224 */ /* 0x001fe400078e0006 */
[----:B------:R-:W-:-:S05]  /*1b20*/  IMAD.MOV.U32 R5, RZ, RZ, R7 ;  /* 0x000000ffff057224 */ /* 0x000fca00078e0007 */
[----:B------:R0:W5:Y:S01]  /*1b30*/  LDG.E R7, desc[UR12][R4.64] ;  /* 0x0000000c04077981 */ /* 0x000162000c1e1900 */
[----:B---3--:R-:W-:-:S13]  /*1b40*/  ISETP.GE.AND P0, PT, R10, 0x2, PT ;  /* 0x000000020a00780c */ /* 0x008fda0003f06270 */
[----:B0-----:R-:W-:Y:S05]  /*1b50*/  @!P0 BRA `(.L_x_16) ;  /* 0x0000000000508947 */ /* 0x001fea0003800000 */
[----:B------:R-:W-:Y:S02]  /*1b60*/  ISETP.NE.AND P0, PT, R10, 0x2, PT ;  /* 0x000000020a00780c */ /* 0x000fe40003f05270 */
[----:B------:R-:W-:Y:S01]  /*1b70*/  MOV R12, R9 ;  /* 0x00000009000c7202 */ /* 0x000fe20000000f00 */
[----:B------:R-:W-:-:S10]  /*1b80*/  IMAD.MOV.U32 R9, RZ, RZ, RZ ;  /* 0x000000ffff097224 */ /* 0x000fd400078e00ff */
        /* <DEDUP_REMOVED lines=9> */
.L_x_18:
[----:B------:R-:W-:Y:S02]  /*1c20*/  VIADD R6, R10, 0xfffffffc ;  /* 0xfffffffc0a067836 */ /* 0x000fe40000000000 */
[----:B------:R-:W-:-:S03]  /*1c30*/  IMAD.MOV.U32 R9, RZ, RZ, R12 ;  /* 0x000000ffff097224 */ /* 0x000fc600078e000c */
[----:B------:R-:W-:-:S13]  /*1c40*/  ISETP.GT.U32.AND P0, PT, R6, 0x4, PT ;  /* 0x000000040600780c */ /* 0x000fda0003f04070 */
[----:B------:R-:W-:Y:S05]  /*1c50*/  @P0 BRA `(.L_x_17) ;  /* 0x0000000000200947 */ /* 0x000fea0003800000 */
[----:B------:R0:W-:Y:S01]  /*1c60*/  STG.E desc[UR12][R4.64], RZ ;  /* 0x000000ff04007986 */ /* 0x0001e2000c10190c */
[----:B-----5:R-:W-:-:S04]  /*1c70*/  ISETP.NE.AND P0, PT, R7, RZ, PT ;  /* 0x000000ff0700720c */ /* 0x020fc80003f05270 */
[----:B------:R-:W-:Y:S01]  /*1c80*/  SEL R9, RZ, 0x1, !P0 ;  /* 0x00000001ff097807 */ /* 0x000fe20004000000 */
[----:B------:R-:W-:Y:S08]  /*1c90*/  BRA `(.L_x_17) ;  /* 0x0000000000107947 */ /* 0x000ff00003800000 */
.L_x_16:
[----:B-----5:R-:W-:Y:S01]  /*1ca0*/  ISETP.NE.AND P0, PT, R7, RZ, PT ;  /* 0x000000ff0700720c */ /* 0x020fe20003f05270 */
[----:B------:R-:W-:-:S12]  /*1cb0*/  HFMA2 R9, -RZ, RZ, 0, 0 ;  /* 0x00000000ff097431 */ /* 0x000fd800000001ff */
[----:B------:R3:W-:Y:S01]  /*1cc0*/  @P0 STG.E desc[UR12][R4.64], RZ ;  /* 0x000000ff04000986 */ /* 0x0007e2000c10190c */
[----:B------:R-:W-:-:S07]  /*1cd0*/  @P0 IMAD.MOV.U32 R9, RZ, RZ, 0x1 ;  /* 0x00000001ff090424 */ /* 0x000fce00078e00ff */
.L_x_17:
[----:B--2---:R-:W2:Y:S01]  /*1ce0*/  LDG.E R6, desc[UR12][R2.64] ;  /* 0x0000000c02067981 */ /* 0x004ea2000c1e1900 */
[----:B------:R-:W-:Y:S01]  /*1cf0*/  VIADD R0, R0, 0x1 ;  /* 0x0000000100007836 */ /* 0x000fe20000000000 */
[----:B------:R-:W-:-:S05]  /*1d00*/  IADD3 R8, P1, PT, R8, 0x4, RZ ;  /* 0x0000000408087810 */ /* 0x000fca0007f3e0ff */
[----:B------:R-:W-:Y:S01]  /*1d10*/  IMAD.X R11, RZ, RZ, R11, P1 ;  /* 0x000000ffff0b7224 */ /* 0x000fe200008e060b */
[----:B--2---:R-:W-:Y:S02]  /*1d20*/  LOP3.LUT P0, RZ, R6, R9, RZ, 0xfc, !PT ;  /* 0x0000000906ff7212 */ /* 0x004fe4000780fcff */
[----:B------:R-:W-:Y:S02]  /*1d30*/  IADD3 R6, P2, PT, R4, 0x4, RZ ;  /* 0x0000000404067810 */ /* 0x000fe40007f5e0ff */
[----:B-1---5:R-:W-:Y:S02]  /*1d40*/  SEL R7, RZ, 0x1, !P0 ;  /* 0x00000001ff077807 */ /* 0x022fe40004000000 */
[----:B------:R-:W-:-:S03]  /*1d50*/  ISETP.NE.AND P0, PT, R0, RZ, PT ;  /* 0x000000ff0000720c */ /* 0x000fc60003f05270 */
[----:B------:R1:W-:Y:S02]  /*1d60*/  STG.E desc[UR12][R2.64], R7 ;  /* 0x0000000702007986 */ /* 0x0003e4000c10190c */
[----:B-1----:R-:W-:-:S08]  /*1d70*/  IMAD.X R7, RZ, RZ, R5, P2 ;  /* 0x000000ffff077224 */ /* 0x002fd000010e0605 */
[----:B------:R-:W-:Y:S05]  /*1d80*/  @P0 BRA `(.L_x_19) ;  /* 0xfffffffc00540947 */ /* 0x000fea000383ffff */
[----:B------:R-:W-:Y:S05]  /*1d90*/  EXIT ;  /* 0x000000000000794d */ /* 0x000fea0003800000 */
.L_x_20:
[----:B------:R-:W-:-:S00]  /*1da0*/  BRA `(.L_x_20) ;  /* 0xfffffffc00fc7947 */ /* 0x000fc0000383ffff */
[----:B------:R-:W-:-:S00]  /*1db0*/  NOP ;  /* 0x0000000000007918 */ /* 0x000fc00000000000 */
        /* <DEDUP_REMOVED lines=12> */
.L_x_21:


//--------------------- .nv.global.init           --------------------------
	.section	.nv.global.init,"aw",@progbits
	.align	4
.nv.global.init:
	.type		mrg32k3aM1SubSeq,@object
	.size		mrg32k3aM1SubSeq,(mrg32k3aM2SubSeq - mrg32k3aM1SubSeq)
mrg32k3aM1SubSeq:
        /*0000*/ 	.byte	0x0b, 0xcc, 0xee, 0x04, 0x73, 0x29, 0x8b, 0x6f, 0xf6, 0x53, 0x03, 0xf6, 0x23, 0xf6, 0xea, 0xda
        /* <DEDUP_REMOVED lines=125> */
	.type		mrg32k3aM2SubSeq,@object
	.size		mrg32k3aM2SubSeq,(mrg32k3aM1 - mrg32k3aM2SubSeq)
mrg32k3aM2SubSeq:
        /* <DEDUP_REMOVED lines=126> */
	.type		mrg32k3aM1,@object
	.size		mrg32k3aM1,(mrg32k3aM1Seq - mrg32k3aM1)
mrg32k3aM1:
        /* <DEDUP_REMOVED lines=144> */
	.type		mrg32k3aM1Seq,@object
	.size		mrg32k3aM1Seq,(mrg32k3aM2 - mrg32k3aM1Seq)
mrg32k3aM1Seq:
        /* <DEDUP_REMOVED lines=144> */
	.type		mrg32k3aM2,@object
	.size		mrg32k3aM2,(mrg32k3aM2Seq - mrg32k3aM2)
mrg32k3aM2:
        /* <DEDUP_REMOVED lines=144> */
	.type		mrg32k3aM2Seq,@object
	.size		mrg32k3aM2Seq,(precalc_xorwow_matrix - mrg32k3aM2Seq)
mrg32k3aM2Seq:
        /* <DEDUP_REMOVED lines=144> */
	.type		precalc_xorwow_matrix,@object
	.size		precalc_xorwow_matrix,(precalc_xorwow_offset_matrix - precalc_xorwow_matrix)
precalc_xorwow_matrix:
        /* <DEDUP_REMOVED lines=6400> */
	.type		precalc_xorwow_offset_matrix,@object
	.size		precalc_xorwow_offset_matrix,(.L_1 - precalc_xorwow_offset_matrix)
precalc_xorwow_offset_matrix:
        /* <DEDUP_REMOVED lines=6400> */
.L_1:


//--------------------- .nv.shared.reserved.0     --------------------------
	.section	.nv.shared.reserved.0,"aw",@nobits
	.weak		__nv_reservedSMEM_offset_0_alias
	.size		__nv_reservedSMEM_offset_0_alias, 0, 64
	.other		__nv_reservedSMEM_offset_0_alias,@"STO_CUDA_RESERVED_SHARED STV_DEFAULT"
__nv_reservedSMEM_offset_0_alias:
	.zero		0
	.zero		64


//--------------------- .nv.constant0._Z14playGenerationPiS_S_ii --------------------------
	.section	.nv.constant0._Z14playGenerationPiS_S_ii,"a",@progbits
	.sectionflags	@""
	.align	4
.nv.constant0._Z14playGenerationPiS_S_ii:
	.zero		928


//--------------------- SYMBOLS --------------------------

	.type		.nv.reservedSmem.offset0,@object
	.size		.nv.reservedSmem.offset0,0x4
